//
// Generated by NVIDIA NVVM Compiler
//
// Compiler Build ID: CL-36424714
// Cuda compilation tools, release 13.0, V13.0.88
// Based on NVVM 20.0.0
//

.version 9.0
.target sm_100
.address_size 64

	// .globl	_Z25BlockedTracingKernelOfRK4ddddii
.const .align 8 .b8 pointers[200];
.extern .shared .align 16 .b8 sharedMemory[];

.visible .entry _Z25BlockedTracingKernelOfRK4ddddii(
	.param .f64 _Z25BlockedTracingKernelOfRK4ddddii_param_0,
	.param .f64 _Z25BlockedTracingKernelOfRK4ddddii_param_1,
	.param .f64 _Z25BlockedTracingKernelOfRK4ddddii_param_2,
	.param .f64 _Z25BlockedTracingKernelOfRK4ddddii_param_3,
	.param .u32 _Z25BlockedTracingKernelOfRK4ddddii_param_4,
	.param .u32 _Z25BlockedTracingKernelOfRK4ddddii_param_5
)
{
	.local .align 16 .b8 	__local_depot0[128];
	.reg .b64 	%SP;
	.reg .b64 	%SPL;
	.reg .pred 	%p<42>;
	.reg .b32 	%r<130>;
	.reg .b64 	%rd<193>;
	.reg .b64 	%fd<348>;

	mov.u64 	%SPL, __local_depot0;
	ld.param.f64 	%fd47, [_Z25BlockedTracingKernelOfRK4ddddii_param_0];
	ld.param.f64 	%fd48, [_Z25BlockedTracingKernelOfRK4ddddii_param_1];
	ld.param.f64 	%fd49, [_Z25BlockedTracingKernelOfRK4ddddii_param_2];
	ld.param.f64 	%fd50, [_Z25BlockedTracingKernelOfRK4ddddii_param_3];
	ld.param.u32 	%r49, [_Z25BlockedTracingKernelOfRK4ddddii_param_4];
	ld.param.u32 	%r48, [_Z25BlockedTracingKernelOfRK4ddddii_param_5];
	add.u64 	%rd1, %SPL, 0;
	add.u64 	%rd2, %SPL, 24;
	add.u64 	%rd3, %SPL, 48;
	add.u64 	%rd4, %SPL, 72;
	add.u64 	%rd5, %SPL, 96;
	ld.const.u64 	%rd44, [pointers+96];
	cvta.to.global.u64 	%rd45, %rd44;
	mov.u32 	%r1, %ctaid.x;
	mul.wide.u32 	%rd46, %r1, 4;
	add.s64 	%rd47, %rd45, %rd46;
	ld.global.u32 	%r2, [%rd47];
	ld.const.u64 	%rd48, [pointers+88];
	cvta.to.global.u64 	%rd49, %rd48;
	mul.wide.s32 	%rd50, %r2, 4;
	add.s64 	%rd51, %rd49, %rd50;
	ld.global.u32 	%r50, [%rd51];
	ld.const.u64 	%rd52, [pointers+24];
	cvta.to.global.u64 	%rd53, %rd52;
	mul.wide.s32 	%rd54, %r50, 4;
	add.s64 	%rd55, %rd53, %rd54;
	ld.global.u32 	%r3, [%rd55];
	ld.const.u64 	%rd56, [pointers+32];
	cvta.to.global.u64 	%rd57, %rd56;
	add.s64 	%rd58, %rd57, %rd54;
	ld.global.u32 	%r4, [%rd58];
	ld.global.u32 	%r51, [%rd55+4];
	sub.s32 	%r5, %r51, %r3;
	ld.global.u32 	%r52, [%rd58+4];
	sub.s32 	%r6, %r52, %r4;
	shl.b32 	%r53, %r5, 5;
	mad.lo.s32 	%r54, %r6, 72, %r53;
	setp.gt.s32 	%p1, %r54, %r49;
	@%p1 bra 	$L__BB0_7;
	mul.lo.s32 	%r7, %r6, 3;
	shl.b32 	%r55, %r7, 3;
	mov.u32 	%r56, sharedMemory;
	add.s32 	%r8, %r56, %r55;
	add.s32 	%r9, %r8, %r55;
	shl.b32 	%r10, %r5, 2;
	mov.u32 	%r122, %tid.x;
	setp.ge.s32 	%p2, %r122, %r7;
	@%p2 bra 	$L__BB0_4;
	ld.const.u64 	%rd59, [pointers+40];
	cvta.to.global.u64 	%rd6, %rd59;
	mul.lo.s32 	%r12, %r4, 3;
	ld.const.u64 	%rd60, [pointers+48];
	cvta.to.global.u64 	%rd7, %rd60;
	ld.const.u64 	%rd61, [pointers+56];
	cvta.to.global.u64 	%rd8, %rd61;
	mov.u32 	%r13, %ntid.x;
	mov.u32 	%r121, %r122;
$L__BB0_3:
	add.s32 	%r57, %r121, %r12;
	mul.wide.s32 	%rd62, %r57, 8;
	add.s64 	%rd63, %rd6, %rd62;
	ld.global.f64 	%fd51, [%rd63];
	shl.b32 	%r58, %r121, 3;
	add.s32 	%r60, %r56, %r58;
	st.shared.f64 	[%r60], %fd51;
	add.s64 	%rd64, %rd7, %rd62;
	ld.global.f64 	%fd52, [%rd64];
	add.s32 	%r61, %r8, %r58;
	st.shared.f64 	[%r61], %fd52;
	add.s64 	%rd65, %rd8, %rd62;
	ld.global.f64 	%fd53, [%rd65];
	add.s32 	%r62, %r9, %r58;
	st.shared.f64 	[%r62], %fd53;
	add.s32 	%r121, %r121, %r13;
	setp.lt.s32 	%p3, %r121, %r7;
	@%p3 bra 	$L__BB0_3;
$L__BB0_4:
	mul.wide.s32 	%rd67, %r7, 8;
	cvt.u64.u32 	%rd68, %r56;
	cvta.shared.u64 	%rd189, %rd68;
	add.s64 	%rd188, %rd189, %rd67;
	add.s64 	%rd187, %rd188, %rd67;
	add.s64 	%rd186, %rd187, %rd67;
	mul.wide.s32 	%rd69, %r10, 4;
	add.s64 	%rd185, %rd186, %rd69;
	setp.ge.s32 	%p4, %r122, %r10;
	@%p4 bra 	$L__BB0_8;
	ld.const.u64 	%rd70, [pointers+64];
	cvta.to.global.u64 	%rd13, %rd70;
	shl.b32 	%r14, %r3, 2;
	ld.const.u64 	%rd71, [pointers+72];
	cvta.to.global.u64 	%rd14, %rd71;
	mov.u32 	%r15, %ntid.x;
	add.s32 	%r16, %r9, %r55;
$L__BB0_6:
	add.s32 	%r65, %r14, %r122;
	mul.wide.s32 	%rd73, %r65, 4;
	add.s64 	%rd74, %rd13, %rd73;
	ld.global.u32 	%r66, [%rd74];
	shl.b32 	%r67, %r122, 2;
	add.s32 	%r68, %r16, %r67;
	st.shared.u32 	[%r68], %r66;
	add.s64 	%rd75, %rd14, %rd73;
	ld.global.u32 	%r69, [%rd75];
	shl.b32 	%r70, %r5, 4;
	add.s32 	%r71, %r68, %r70;
	st.shared.u32 	[%r71], %r69;
	add.s32 	%r122, %r122, %r15;
	setp.lt.s32 	%p5, %r122, %r10;
	cvta.shared.u64 	%rd189, %rd68;
	@%p5 bra 	$L__BB0_6;
	bra.uni 	$L__BB0_8;
$L__BB0_7:
	ld.const.u64 	%rd77, [pointers+40];
	mul.lo.s32 	%r73, %r4, 3;
	mul.wide.s32 	%rd78, %r73, 8;
	add.s64 	%rd189, %rd77, %rd78;
	ld.const.u64 	%rd79, [pointers+48];
	add.s64 	%rd188, %rd79, %rd78;
	ld.const.u64 	%rd80, [pointers+56];
	add.s64 	%rd187, %rd80, %rd78;
	ld.const.u64 	%rd81, [pointers+64];
	shl.b32 	%r74, %r3, 2;
	mul.wide.s32 	%rd82, %r74, 4;
	add.s64 	%rd186, %rd81, %rd82;
	ld.const.u64 	%rd83, [pointers+72];
	add.s64 	%rd185, %rd83, %rd82;
$L__BB0_8:
	cvt.s64.s32 	%rd25, %r2;
	bar.sync 	0;
	mov.u32 	%r21, %ntid.x;
	mul.lo.s32 	%r22, %r48, %r21;
	mov.u32 	%r123, %tid.x;
	setp.ge.u32 	%p6, %r123, %r22;
	@%p6 bra 	$L__BB0_35;
	ld.const.u64 	%rd85, [pointers+168];
	cvta.to.global.u64 	%rd86, %rd85;
	shl.b64 	%rd87, %rd25, 2;
	add.s64 	%rd26, %rd86, %rd87;
	ld.global.u32 	%r75, [%rd26+4];
	ld.global.u32 	%r76, [%rd26];
	ld.const.u64 	%rd88, [pointers+104];
	cvta.to.global.u64 	%rd89, %rd88;
	add.s64 	%rd91, %rd89, %rd46;
	ld.global.u32 	%r77, [%rd91];
	neg.f64 	%fd1, %fd50;
	mul.f64 	%fd2, %fd49, 0d3FE0000000000000;
	sub.f64 	%fd3, %fd48, %fd47;
	ld.const.u64 	%rd92, [pointers+80];
	cvta.to.global.u64 	%rd27, %rd92;
	ld.const.u64 	%rd93, [pointers+8];
	cvta.to.global.u64 	%rd28, %rd93;
	mul.lo.s32 	%r24, %r22, %r77;
	sub.s32 	%r25, %r75, %r76;
$L__BB0_10:
	add.s32 	%r27, %r123, %r24;
	setp.ge.s32 	%p7, %r27, %r25;
	@%p7 bra 	$L__BB0_35;
	ld.global.u32 	%r78, [%rd26];
	add.s32 	%r79, %r78, %r27;
	ld.const.u64 	%rd94, [pointers+176];
	cvta.to.global.u64 	%rd95, %rd94;
	mul.wide.s32 	%rd96, %r79, 4;
	add.s64 	%rd97, %rd95, %rd96;
	ld.global.u32 	%r28, [%rd97];
	ld.const.u64 	%rd98, [pointers+112];
	cvta.to.global.u64 	%rd99, %rd98;
	mul.wide.s32 	%rd100, %r28, 4;
	add.s64 	%rd30, %rd99, %rd100;
	ld.global.u32 	%r124, [%rd30];
	ld.const.u64 	%rd101, [pointers+184];
	cvta.to.global.u64 	%rd102, %rd101;
	add.s64 	%rd103, %rd102, %rd100;
	ld.global.u32 	%r125, [%rd103];
	ld.const.u64 	%rd104, [pointers+152];
	cvta.to.global.u64 	%rd105, %rd104;
	mul.wide.s32 	%rd106, %r28, 8;
	add.s64 	%rd31, %rd105, %rd106;
	ld.global.f64 	%fd343, [%rd31];
	mul.lo.s32 	%r31, %r28, 3;
	ld.const.u64 	%rd107, [pointers+120];
	cvta.to.global.u64 	%rd108, %rd107;
	mul.wide.s32 	%rd109, %r31, 8;
	add.s64 	%rd32, %rd108, %rd109;
	ld.global.f64 	%fd340, [%rd32];
	ld.global.f64 	%fd341, [%rd32+8];
	ld.global.f64 	%fd342, [%rd32+16];
	setp.lt.s32 	%p8, %r124, 1;
	ld.const.u64 	%rd110, [pointers+128];
	cvta.to.global.u64 	%rd111, %rd110;
	add.s64 	%rd33, %rd111, %rd109;
	ld.const.u64 	%rd112, [pointers+136];
	cvta.to.global.u64 	%rd113, %rd112;
	add.s64 	%rd34, %rd113, %rd109;
	ld.const.u64 	%rd114, [pointers+144];
	cvta.to.global.u64 	%rd115, %rd114;
	add.s64 	%rd35, %rd115, %rd109;
	@%p8 bra 	$L__BB0_15;
	ld.global.f64 	%fd54, [%rd33];
	st.local.f64 	[%rd1], %fd54;
	ld.global.f64 	%fd55, [%rd33+8];
	st.local.f64 	[%rd1+8], %fd55;
	ld.global.f64 	%fd56, [%rd33+16];
	st.local.f64 	[%rd1+16], %fd56;
	setp.eq.s32 	%p9, %r124, 1;
	@%p9 bra 	$L__BB0_15;
	ld.global.f64 	%fd57, [%rd34];
	st.local.f64 	[%rd2], %fd57;
	ld.global.f64 	%fd58, [%rd34+8];
	st.local.f64 	[%rd2+8], %fd58;
	ld.global.f64 	%fd59, [%rd34+16];
	st.local.f64 	[%rd2+16], %fd59;
	setp.lt.u32 	%p10, %r124, 3;
	@%p10 bra 	$L__BB0_15;
	ld.global.f64 	%fd60, [%rd35];
	st.local.f64 	[%rd3], %fd60;
	ld.global.f64 	%fd61, [%rd35+8];
	st.local.f64 	[%rd3+8], %fd61;
	ld.global.f64 	%fd62, [%rd35+16];
	st.local.f64 	[%rd3+16], %fd62;
$L__BB0_15:
	setp.eq.s32 	%p11, %r124, 3;
	@%p11 bra 	$L__BB0_20;
	setp.eq.s32 	%p12, %r124, 2;
	@%p12 bra 	$L__BB0_19;
	setp.ne.s32 	%p13, %r124, 1;
	mov.f64 	%fd344, %fd342;
	mov.f64 	%fd345, %fd341;
	mov.f64 	%fd346, %fd340;
	@%p13 bra 	$L__BB0_21;
	ld.local.f64 	%fd69, [%rd1];
	fma.rn.f64 	%fd346, %fd69, 0d3FE0000000000000, %fd340;
	ld.local.f64 	%fd70, [%rd1+8];
	fma.rn.f64 	%fd345, %fd70, 0d3FE0000000000000, %fd341;
	ld.local.f64 	%fd71, [%rd1+16];
	fma.rn.f64 	%fd344, %fd71, 0d3FE0000000000000, %fd342;
	bra.uni 	$L__BB0_21;
$L__BB0_19:
	ld.local.f64 	%fd66, [%rd2];
	fma.rn.f64 	%fd346, %fd66, 0d3FE0000000000000, %fd340;
	ld.local.f64 	%fd67, [%rd2+8];
	fma.rn.f64 	%fd345, %fd67, 0d3FE0000000000000, %fd341;
	ld.local.f64 	%fd68, [%rd2+16];
	fma.rn.f64 	%fd344, %fd68, 0d3FE0000000000000, %fd342;
	bra.uni 	$L__BB0_21;
$L__BB0_20:
	ld.local.f64 	%fd63, [%rd3];
	add.f64 	%fd346, %fd340, %fd63;
	ld.local.f64 	%fd64, [%rd3+8];
	add.f64 	%fd345, %fd341, %fd64;
	ld.local.f64 	%fd65, [%rd3+16];
	add.f64 	%fd344, %fd342, %fd65;
$L__BB0_21:
	mov.u32 	%r126, %r125;
$L__BB0_22:
	shl.b32 	%r35, %r126, 2;
	mul.wide.s32 	%rd116, %r35, 4;
	add.s64 	%rd117, %rd186, %rd116;
	ld.u32 	%r80, [%rd117];
	mul.lo.s32 	%r81, %r80, 3;
	mul.wide.s32 	%rd118, %r81, 8;
	add.s64 	%rd119, %rd189, %rd118;
	ld.f64 	%fd72, [%rd119];
	ld.f64 	%fd73, [%rd119+8];
	ld.f64 	%fd74, [%rd119+16];
	ld.u32 	%r82, [%rd117+4];
	mul.lo.s32 	%r83, %r82, 3;
	mul.wide.s32 	%rd120, %r83, 8;
	add.s64 	%rd121, %rd189, %rd120;
	ld.f64 	%fd75, [%rd121];
	ld.f64 	%fd76, [%rd121+8];
	ld.f64 	%fd77, [%rd121+16];
	ld.u32 	%r84, [%rd117+8];
	mul.lo.s32 	%r85, %r84, 3;
	mul.wide.s32 	%rd122, %r85, 8;
	add.s64 	%rd123, %rd189, %rd122;
	ld.f64 	%fd78, [%rd123];
	ld.f64 	%fd79, [%rd123+8];
	ld.f64 	%fd80, [%rd123+16];
	ld.u32 	%r86, [%rd117+12];
	mul.lo.s32 	%r87, %r86, 3;
	mul.wide.s32 	%rd124, %r87, 8;
	add.s64 	%rd125, %rd189, %rd124;
	ld.f64 	%fd81, [%rd125];
	ld.f64 	%fd82, [%rd125+8];
	ld.f64 	%fd83, [%rd125+16];
	sub.f64 	%fd84, %fd346, %fd72;
	sub.f64 	%fd85, %fd345, %fd73;
	sub.f64 	%fd86, %fd344, %fd74;
	sub.f64 	%fd87, %fd75, %fd72;
	sub.f64 	%fd88, %fd76, %fd73;
	sub.f64 	%fd89, %fd77, %fd74;
	sub.f64 	%fd90, %fd78, %fd72;
	sub.f64 	%fd91, %fd79, %fd73;
	sub.f64 	%fd92, %fd80, %fd74;
	sub.f64 	%fd93, %fd81, %fd72;
	sub.f64 	%fd94, %fd82, %fd73;
	sub.f64 	%fd95, %fd83, %fd74;
	mul.f64 	%fd96, %fd91, %fd95;
	mul.f64 	%fd97, %fd92, %fd94;
	sub.f64 	%fd98, %fd96, %fd97;
	mul.f64 	%fd99, %fd92, %fd93;
	mul.f64 	%fd100, %fd90, %fd95;
	sub.f64 	%fd101, %fd99, %fd100;
	mul.f64 	%fd102, %fd88, %fd101;
	fma.rn.f64 	%fd103, %fd87, %fd98, %fd102;
	mul.f64 	%fd104, %fd90, %fd94;
	mul.f64 	%fd105, %fd91, %fd93;
	sub.f64 	%fd106, %fd104, %fd105;
	fma.rn.f64 	%fd107, %fd89, %fd106, %fd103;
	rcp.rn.f64 	%fd108, %fd107;
	sub.f64 	%fd109, %fd79, %fd82;
	sub.f64 	%fd110, %fd80, %fd83;
	mul.f64 	%fd111, %fd95, %fd109;
	mul.f64 	%fd112, %fd110, %fd94;
	sub.f64 	%fd113, %fd111, %fd112;
	sub.f64 	%fd114, %fd78, %fd81;
	mul.f64 	%fd115, %fd110, %fd93;
	mul.f64 	%fd116, %fd95, %fd114;
	sub.f64 	%fd117, %fd115, %fd116;
	mul.f64 	%fd118, %fd94, %fd114;
	mul.f64 	%fd119, %fd109, %fd93;
	sub.f64 	%fd120, %fd118, %fd119;
	mul.f64 	%fd121, %fd85, %fd117;
	fma.rn.f64 	%fd122, %fd84, %fd113, %fd121;
	fma.rn.f64 	%fd123, %fd86, %fd120, %fd122;
	mul.f64 	%fd24, %fd108, %fd123;
	sub.f64 	%fd124, %fd73, %fd76;
	sub.f64 	%fd125, %fd74, %fd77;
	mul.f64 	%fd126, %fd95, %fd124;
	mul.f64 	%fd127, %fd94, %fd125;
	sub.f64 	%fd128, %fd126, %fd127;
	sub.f64 	%fd129, %fd72, %fd75;
	mul.f64 	%fd130, %fd93, %fd125;
	mul.f64 	%fd131, %fd95, %fd129;
	sub.f64 	%fd132, %fd130, %fd131;
	mul.f64 	%fd133, %fd94, %fd129;
	mul.f64 	%fd134, %fd93, %fd124;
	sub.f64 	%fd135, %fd133, %fd134;
	mul.f64 	%fd136, %fd85, %fd132;
	fma.rn.f64 	%fd137, %fd84, %fd128, %fd136;
	fma.rn.f64 	%fd138, %fd86, %fd135, %fd137;
	mul.f64 	%fd25, %fd108, %fd138;
	sub.f64 	%fd139, %fd77, %fd80;
	sub.f64 	%fd140, %fd76, %fd79;
	mul.f64 	%fd141, %fd124, %fd139;
	mul.f64 	%fd142, %fd125, %fd140;
	sub.f64 	%fd143, %fd141, %fd142;
	sub.f64 	%fd144, %fd75, %fd78;
	mul.f64 	%fd145, %fd125, %fd144;
	mul.f64 	%fd146, %fd129, %fd139;
	sub.f64 	%fd147, %fd145, %fd146;
	mul.f64 	%fd148, %fd129, %fd140;
	mul.f64 	%fd149, %fd124, %fd144;
	sub.f64 	%fd150, %fd148, %fd149;
	mul.f64 	%fd151, %fd85, %fd147;
	fma.rn.f64 	%fd152, %fd84, %fd143, %fd151;
	fma.rn.f64 	%fd153, %fd86, %fd150, %fd152;
	mul.f64 	%fd26, %fd108, %fd153;
	st.local.v2.f64 	[%rd5+16], {%fd25, %fd26};
	mov.f64 	%fd154, 0d3FF0000000000000;
	sub.f64 	%fd155, %fd154, %fd24;
	sub.f64 	%fd156, %fd155, %fd25;
	sub.f64 	%fd27, %fd156, %fd26;
	st.local.v2.f64 	[%rd5], {%fd27, %fd24};
	setp.lt.f64 	%p14, %fd24, %fd27;
	selp.u32 	%r88, 1, 0, %p14;
	mul.wide.u32 	%rd126, %r88, 8;
	add.s64 	%rd127, %rd5, %rd126;
	ld.local.f64 	%fd157, [%rd127];
	setp.lt.f64 	%p15, %fd25, %fd157;
	selp.b32 	%r89, 2, %r88, %p15;
	mul.wide.u32 	%rd128, %r89, 8;
	add.s64 	%rd129, %rd5, %rd128;
	ld.local.f64 	%fd158, [%rd129];
	setp.lt.f64 	%p16, %fd26, %fd158;
	selp.b32 	%r36, 3, %r89, %p16;
	mul.wide.u32 	%rd130, %r36, 8;
	add.s64 	%rd131, %rd5, %rd130;
	ld.local.f64 	%fd159, [%rd131];
	setp.ge.f64 	%p17, %fd159, %fd1;
	mov.u32 	%r38, %r126;
	@%p17 bra 	$L__BB0_24;
	add.s32 	%r91, %r36, %r35;
	mul.wide.s32 	%rd132, %r91, 4;
	add.s64 	%rd133, %rd185, %rd132;
	ld.u32 	%r126, [%rd133];
	setp.ne.s32 	%p18, %r126, -1;
	mov.b32 	%r38, -1;
	@%p18 bra 	$L__BB0_22;
$L__BB0_24:
	setp.ne.s32 	%p19, %r38, -1;
	setp.ltu.f64 	%p20, %fd343, %fd48;
	and.pred  	%p21, %p19, %p20;
	@%p21 bra 	$L__BB0_36;
	setp.eq.s32 	%p30, %r38, -1;
	add.s32 	%r103, %r125, %r3;
	mul.wide.s32 	%rd148, %r103, 4;
	add.s64 	%rd37, %rd27, %rd148;
	@%p30 bra 	$L__BB0_27;
	add.s32 	%r104, %r38, %r3;
	mul.wide.s32 	%rd149, %r104, 4;
	add.s64 	%rd150, %rd27, %rd149;
	ld.global.u32 	%r129, [%rd150];
	bra.uni 	$L__BB0_30;
$L__BB0_27:
	ld.global.u32 	%r128, [%rd37];
$L__BB0_28:
	shl.b32 	%r42, %r128, 2;
	mul.wide.s32 	%rd151, %r42, 4;
	add.s64 	%rd152, %rd28, %rd151;
	ld.global.u32 	%r105, [%rd152];
	mul.lo.s32 	%r106, %r105, 3;
	ld.const.u64 	%rd153, [pointers];
	cvta.to.global.u64 	%rd154, %rd153;
	mul.wide.s32 	%rd155, %r106, 8;
	add.s64 	%rd156, %rd154, %rd155;
	ld.global.f64 	%fd239, [%rd156];
	ld.global.f64 	%fd240, [%rd156+8];
	ld.global.f64 	%fd241, [%rd156+16];
	ld.global.u32 	%r107, [%rd152+4];
	mul.lo.s32 	%r108, %r107, 3;
	mul.wide.s32 	%rd157, %r108, 8;
	add.s64 	%rd158, %rd154, %rd157;
	ld.global.f64 	%fd242, [%rd158];
	ld.global.f64 	%fd243, [%rd158+8];
	ld.global.f64 	%fd244, [%rd158+16];
	ld.global.u32 	%r109, [%rd152+8];
	mul.lo.s32 	%r110, %r109, 3;
	mul.wide.s32 	%rd159, %r110, 8;
	add.s64 	%rd160, %rd154, %rd159;
	ld.global.f64 	%fd245, [%rd160];
	ld.global.f64 	%fd246, [%rd160+8];
	ld.global.f64 	%fd247, [%rd160+16];
	ld.global.u32 	%r111, [%rd152+12];
	mul.lo.s32 	%r112, %r111, 3;
	mul.wide.s32 	%rd161, %r112, 8;
	add.s64 	%rd162, %rd154, %rd161;
	ld.global.f64 	%fd248, [%rd162];
	ld.global.f64 	%fd249, [%rd162+8];
	ld.global.f64 	%fd250, [%rd162+16];
	sub.f64 	%fd251, %fd346, %fd239;
	sub.f64 	%fd252, %fd345, %fd240;
	sub.f64 	%fd253, %fd344, %fd241;
	sub.f64 	%fd254, %fd242, %fd239;
	sub.f64 	%fd255, %fd243, %fd240;
	sub.f64 	%fd256, %fd244, %fd241;
	sub.f64 	%fd257, %fd245, %fd239;
	sub.f64 	%fd258, %fd246, %fd240;
	sub.f64 	%fd259, %fd247, %fd241;
	sub.f64 	%fd260, %fd248, %fd239;
	sub.f64 	%fd261, %fd249, %fd240;
	sub.f64 	%fd262, %fd250, %fd241;
	mul.f64 	%fd263, %fd258, %fd262;
	mul.f64 	%fd264, %fd259, %fd261;
	sub.f64 	%fd265, %fd263, %fd264;
	mul.f64 	%fd266, %fd259, %fd260;
	mul.f64 	%fd267, %fd257, %fd262;
	sub.f64 	%fd268, %fd266, %fd267;
	mul.f64 	%fd269, %fd255, %fd268;
	fma.rn.f64 	%fd270, %fd254, %fd265, %fd269;
	mul.f64 	%fd271, %fd257, %fd261;
	mul.f64 	%fd272, %fd258, %fd260;
	sub.f64 	%fd273, %fd271, %fd272;
	fma.rn.f64 	%fd274, %fd256, %fd273, %fd270;
	rcp.rn.f64 	%fd275, %fd274;
	sub.f64 	%fd276, %fd246, %fd249;
	sub.f64 	%fd277, %fd247, %fd250;
	mul.f64 	%fd278, %fd262, %fd276;
	mul.f64 	%fd279, %fd277, %fd261;
	sub.f64 	%fd280, %fd278, %fd279;
	sub.f64 	%fd281, %fd245, %fd248;
	mul.f64 	%fd282, %fd277, %fd260;
	mul.f64 	%fd283, %fd262, %fd281;
	sub.f64 	%fd284, %fd282, %fd283;
	mul.f64 	%fd285, %fd261, %fd281;
	mul.f64 	%fd286, %fd276, %fd260;
	sub.f64 	%fd287, %fd285, %fd286;
	mul.f64 	%fd288, %fd252, %fd284;
	fma.rn.f64 	%fd289, %fd251, %fd280, %fd288;
	fma.rn.f64 	%fd290, %fd253, %fd287, %fd289;
	mul.f64 	%fd291, %fd275, %fd290;
	sub.f64 	%fd292, %fd240, %fd243;
	sub.f64 	%fd293, %fd241, %fd244;
	mul.f64 	%fd294, %fd262, %fd292;
	mul.f64 	%fd295, %fd261, %fd293;
	sub.f64 	%fd296, %fd294, %fd295;
	sub.f64 	%fd297, %fd239, %fd242;
	mul.f64 	%fd298, %fd260, %fd293;
	mul.f64 	%fd299, %fd262, %fd297;
	sub.f64 	%fd300, %fd298, %fd299;
	mul.f64 	%fd301, %fd261, %fd297;
	mul.f64 	%fd302, %fd260, %fd292;
	sub.f64 	%fd303, %fd301, %fd302;
	mul.f64 	%fd304, %fd252, %fd300;
	fma.rn.f64 	%fd305, %fd251, %fd296, %fd304;
	fma.rn.f64 	%fd306, %fd253, %fd303, %fd305;
	mul.f64 	%fd307, %fd275, %fd306;
	sub.f64 	%fd308, %fd244, %fd247;
	sub.f64 	%fd309, %fd243, %fd246;
	mul.f64 	%fd310, %fd292, %fd308;
	mul.f64 	%fd311, %fd293, %fd309;
	sub.f64 	%fd312, %fd310, %fd311;
	sub.f64 	%fd313, %fd242, %fd245;
	mul.f64 	%fd314, %fd293, %fd313;
	mul.f64 	%fd315, %fd297, %fd308;
	sub.f64 	%fd316, %fd314, %fd315;
	mul.f64 	%fd317, %fd297, %fd309;
	mul.f64 	%fd318, %fd292, %fd313;
	sub.f64 	%fd319, %fd317, %fd318;
	mul.f64 	%fd320, %fd252, %fd316;
	fma.rn.f64 	%fd321, %fd251, %fd312, %fd320;
	fma.rn.f64 	%fd322, %fd253, %fd319, %fd321;
	mul.f64 	%fd323, %fd275, %fd322;
	st.local.v2.f64 	[%rd5+16], {%fd307, %fd323};
	mov.f64 	%fd324, 0d3FF0000000000000;
	sub.f64 	%fd325, %fd324, %fd291;
	sub.f64 	%fd326, %fd325, %fd307;
	sub.f64 	%fd327, %fd326, %fd323;
	st.local.v2.f64 	[%rd5], {%fd327, %fd291};
	setp.lt.f64 	%p31, %fd291, %fd327;
	selp.u32 	%r113, 1, 0, %p31;
	mul.wide.u32 	%rd163, %r113, 8;
	add.s64 	%rd164, %rd5, %rd163;
	ld.local.f64 	%fd328, [%rd164];
	setp.lt.f64 	%p32, %fd307, %fd328;
	selp.b32 	%r114, 2, %r113, %p32;
	mul.wide.u32 	%rd165, %r114, 8;
	add.s64 	%rd166, %rd5, %rd165;
	ld.local.f64 	%fd329, [%rd166];
	setp.lt.f64 	%p33, %fd323, %fd329;
	selp.b32 	%r43, 3, %r114, %p33;
	mul.wide.u32 	%rd167, %r43, 8;
	add.s64 	%rd168, %rd5, %rd167;
	ld.local.f64 	%fd330, [%rd168];
	setp.ge.f64 	%p34, %fd330, %fd1;
	mov.u32 	%r129, %r128;
	@%p34 bra 	$L__BB0_30;
	add.s32 	%r116, %r43, %r42;
	ld.const.u64 	%rd169, [pointers+16];
	cvta.to.global.u64 	%rd170, %rd169;
	mul.wide.s32 	%rd171, %r116, 4;
	add.s64 	%rd172, %rd170, %rd171;
	ld.global.u32 	%r128, [%rd172];
	setp.ne.s32 	%p35, %r128, -1;
	mov.b32 	%r129, -1;
	@%p35 bra 	$L__BB0_28;
$L__BB0_30:
	setp.ge.f64 	%p36, %fd343, %fd48;
	setp.ne.s32 	%p37, %r129, -1;
	sub.s32 	%r117, -2, %r129;
	selp.b32 	%r118, %r117, %r129, %p37;
	selp.b32 	%r119, %r118, %r129, %p36;
	st.global.f64 	[%rd31], %fd343;
	st.global.u32 	[%rd30], %r124;
	st.global.f64 	[%rd32], %fd340;
	st.global.f64 	[%rd32+8], %fd341;
	st.global.f64 	[%rd32+16], %fd342;
	ld.const.u64 	%rd173, [pointers+160];
	cvta.to.global.u64 	%rd174, %rd173;
	mul.wide.s32 	%rd175, %r31, 8;
	add.s64 	%rd176, %rd174, %rd175;
	st.global.f64 	[%rd176], %fd346;
	st.global.f64 	[%rd176+8], %fd345;
	st.global.f64 	[%rd176+16], %fd344;
	ld.const.u64 	%rd177, [pointers+192];
	cvta.to.global.u64 	%rd178, %rd177;
	mul.wide.s32 	%rd179, %r28, 4;
	add.s64 	%rd180, %rd178, %rd179;
	st.global.u32 	[%rd180], %r119;
	setp.lt.s32 	%p38, %r124, 1;
	@%p38 bra 	$L__BB0_34;
	ld.local.f64 	%fd331, [%rd1];
	ld.const.u64 	%rd181, [pointers+128];
	cvta.to.global.u64 	%rd182, %rd181;
	mul.lo.s32 	%r120, %r28, 3;
	mul.wide.s32 	%rd183, %r120, 8;
	add.s64 	%rd184, %rd182, %rd183;
	st.global.f64 	[%rd184], %fd331;
	ld.local.f64 	%fd332, [%rd1+8];
	st.global.f64 	[%rd184+8], %fd332;
	ld.local.f64 	%fd333, [%rd1+16];
	st.global.f64 	[%rd184+16], %fd333;
	setp.eq.s32 	%p39, %r124, 1;
	@%p39 bra 	$L__BB0_34;
	ld.local.f64 	%fd334, [%rd2];
	st.global.f64 	[%rd34], %fd334;
	ld.local.f64 	%fd335, [%rd2+8];
	st.global.f64 	[%rd34+8], %fd335;
	ld.local.f64 	%fd336, [%rd2+16];
	st.global.f64 	[%rd34+16], %fd336;
	setp.lt.u32 	%p40, %r124, 3;
	@%p40 bra 	$L__BB0_34;
	ld.local.f64 	%fd337, [%rd3];
	st.global.f64 	[%rd35], %fd337;
	ld.local.f64 	%fd338, [%rd3+8];
	st.global.f64 	[%rd35+8], %fd338;
	ld.local.f64 	%fd339, [%rd3+16];
	st.global.f64 	[%rd35+16], %fd339;
$L__BB0_34:
	add.s32 	%r123, %r123, %r21;
	setp.lt.u32 	%p41, %r123, %r22;
	@%p41 bra 	$L__BB0_10;
$L__BB0_35:
	ret;
$L__BB0_36:
	add.s32 	%r92, %r124, -1;
	setp.lt.u32 	%p22, %r92, 2;
	@%p22 bra 	$L__BB0_49;
	mov.f64 	%fd347, %fd343;
	@%p11 bra 	$L__BB0_38;
	bra.uni 	$L__BB0_39;
$L__BB0_38:
	add.f64 	%fd347, %fd49, %fd343;
$L__BB0_39:
	sub.f64 	%fd160, %fd48, %fd347;
	div.rn.f64 	%fd161, %fd160, %fd3;
	shl.b32 	%r93, %r38, 2;
	mov.f64 	%fd162, 0d3FF0000000000000;
	sub.f64 	%fd163, %fd162, %fd161;
	mul.wide.s32 	%rd134, %r93, 4;
	add.s64 	%rd135, %rd186, %rd134;
	ld.u32 	%r94, [%rd135];
	mul.lo.s32 	%r95, %r94, 3;
	mul.wide.s32 	%rd136, %r95, 8;
	add.s64 	%rd137, %rd188, %rd136;
	ld.f64 	%fd164, [%rd137];
	add.s64 	%rd138, %rd187, %rd136;
	ld.f64 	%fd165, [%rd138];
	mul.f64 	%fd166, %fd163, %fd165;
	fma.rn.f64 	%fd31, %fd161, %fd164, %fd166;
	ld.f64 	%fd167, [%rd137+8];
	ld.f64 	%fd168, [%rd138+8];
	mul.f64 	%fd169, %fd163, %fd168;
	fma.rn.f64 	%fd32, %fd161, %fd167, %fd169;
	ld.f64 	%fd170, [%rd137+16];
	ld.f64 	%fd171, [%rd138+16];
	mul.f64 	%fd172, %fd163, %fd171;
	fma.rn.f64 	%fd33, %fd161, %fd170, %fd172;
	ld.u32 	%r96, [%rd135+4];
	mul.lo.s32 	%r97, %r96, 3;
	mul.wide.s32 	%rd139, %r97, 8;
	add.s64 	%rd140, %rd188, %rd139;
	ld.f64 	%fd173, [%rd140];
	add.s64 	%rd141, %rd187, %rd139;
	ld.f64 	%fd174, [%rd141];
	mul.f64 	%fd175, %fd163, %fd174;
	fma.rn.f64 	%fd34, %fd161, %fd173, %fd175;
	ld.f64 	%fd176, [%rd140+8];
	ld.f64 	%fd177, [%rd141+8];
	mul.f64 	%fd178, %fd163, %fd177;
	fma.rn.f64 	%fd35, %fd161, %fd176, %fd178;
	ld.f64 	%fd179, [%rd140+16];
	ld.f64 	%fd180, [%rd141+16];
	mul.f64 	%fd181, %fd163, %fd180;
	fma.rn.f64 	%fd36, %fd161, %fd179, %fd181;
	ld.u32 	%r98, [%rd135+8];
	mul.lo.s32 	%r99, %r98, 3;
	mul.wide.s32 	%rd142, %r99, 8;
	add.s64 	%rd143, %rd188, %rd142;
	ld.f64 	%fd182, [%rd143];
	add.s64 	%rd144, %rd187, %rd142;
	ld.f64 	%fd183, [%rd144];
	mul.f64 	%fd184, %fd163, %fd183;
	fma.rn.f64 	%fd37, %fd161, %fd182, %fd184;
	ld.f64 	%fd185, [%rd143+8];
	ld.f64 	%fd186, [%rd144+8];
	mul.f64 	%fd187, %fd163, %fd186;
	fma.rn.f64 	%fd38, %fd161, %fd185, %fd187;
	ld.f64 	%fd188, [%rd143+16];
	ld.f64 	%fd189, [%rd144+16];
	mul.f64 	%fd190, %fd163, %fd189;
	fma.rn.f64 	%fd39, %fd161, %fd188, %fd190;
	ld.u32 	%r100, [%rd135+12];
	mul.lo.s32 	%r101, %r100, 3;
	mul.wide.s32 	%rd145, %r101, 8;
	add.s64 	%rd146, %rd188, %rd145;
	ld.f64 	%fd191, [%rd146];
	add.s64 	%rd147, %rd187, %rd145;
	ld.f64 	%fd192, [%rd147];
	mul.f64 	%fd193, %fd163, %fd192;
	fma.rn.f64 	%fd40, %fd161, %fd191, %fd193;
	ld.f64 	%fd194, [%rd146+8];
	ld.f64 	%fd195, [%rd147+8];
	mul.f64 	%fd196, %fd163, %fd195;
	fma.rn.f64 	%fd41, %fd161, %fd194, %fd196;
	ld.f64 	%fd197, [%rd146+16];
	ld.f64 	%fd198, [%rd147+16];
	mul.f64 	%fd199, %fd163, %fd198;
	fma.rn.f64 	%fd42, %fd161, %fd197, %fd199;
	setp.gt.s32 	%p24, %r124, 1;
	@%p24 bra 	$L__BB0_43;
	setp.eq.s32 	%p27, %r124, 0;
	mov.u64 	%rd192, %rd1;
	@%p27 bra 	$L__BB0_46;
	setp.eq.s32 	%p28, %r124, 1;
	mov.u64 	%rd192, %rd191;
	@%p28 bra 	$L__BB0_42;
	bra.uni 	$L__BB0_46;
$L__BB0_42:
	mov.u64 	%rd192, %rd2;
	bra.uni 	$L__BB0_46;
$L__BB0_43:
	setp.eq.s32 	%p25, %r124, 2;
	mov.u64 	%rd192, %rd3;
	@%p25 bra 	$L__BB0_46;
	mov.u64 	%rd192, %rd191;
	@%p11 bra 	$L__BB0_45;
	bra.uni 	$L__BB0_46;
$L__BB0_45:
	mov.u64 	%rd192, %rd4;
$L__BB0_46:
	fma.rn.f64 	%fd200, %fd31, %fd27, 0d0000000000000000;
	fma.rn.f64 	%fd201, %fd32, %fd27, 0d0000000000000000;
	fma.rn.f64 	%fd202, %fd33, %fd27, 0d0000000000000000;
	fma.rn.f64 	%fd203, %fd34, %fd24, %fd200;
	fma.rn.f64 	%fd204, %fd35, %fd24, %fd201;
	fma.rn.f64 	%fd205, %fd36, %fd24, %fd202;
	fma.rn.f64 	%fd206, %fd37, %fd25, %fd203;
	fma.rn.f64 	%fd207, %fd38, %fd25, %fd204;
	fma.rn.f64 	%fd208, %fd39, %fd25, %fd205;
	fma.rn.f64 	%fd209, %fd40, %fd26, %fd206;
	fma.rn.f64 	%fd210, %fd41, %fd26, %fd207;
	fma.rn.f64 	%fd211, %fd42, %fd26, %fd208;
	mul.f64 	%fd212, %fd49, %fd209;
	st.local.f64 	[%rd192], %fd212;
	mul.f64 	%fd213, %fd49, %fd210;
	st.local.f64 	[%rd192+8], %fd213;
	mul.f64 	%fd214, %fd49, %fd211;
	st.local.f64 	[%rd192+16], %fd214;
	setp.ne.s32 	%p29, %r124, 3;
	@%p29 bra 	$L__BB0_48;
	add.f64 	%fd343, %fd49, %fd343;
	ld.local.f64 	%fd215, [%rd1];
	ld.local.f64 	%fd216, [%rd2];
	fma.rn.f64 	%fd217, %fd216, 0d4000000000000000, %fd215;
	ld.local.f64 	%fd218, [%rd3];
	fma.rn.f64 	%fd219, %fd218, 0d4000000000000000, %fd217;
	ld.local.f64 	%fd220, [%rd4];
	add.f64 	%fd221, %fd220, %fd219;
	div.rn.f64 	%fd222, %fd221, 0d4018000000000000;
	add.f64 	%fd340, %fd340, %fd222;
	ld.local.f64 	%fd223, [%rd1+8];
	ld.local.f64 	%fd224, [%rd2+8];
	fma.rn.f64 	%fd225, %fd224, 0d4000000000000000, %fd223;
	ld.local.f64 	%fd226, [%rd3+8];
	fma.rn.f64 	%fd227, %fd226, 0d4000000000000000, %fd225;
	ld.local.f64 	%fd228, [%rd4+8];
	add.f64 	%fd229, %fd228, %fd227;
	div.rn.f64 	%fd230, %fd229, 0d4018000000000000;
	add.f64 	%fd341, %fd341, %fd230;
	ld.local.f64 	%fd231, [%rd1+16];
	ld.local.f64 	%fd232, [%rd2+16];
	fma.rn.f64 	%fd233, %fd232, 0d4000000000000000, %fd231;
	ld.local.f64 	%fd234, [%rd3+16];
	fma.rn.f64 	%fd235, %fd234, 0d4000000000000000, %fd233;
	ld.local.f64 	%fd236, [%rd4+16];
	add.f64 	%fd237, %fd236, %fd235;
	div.rn.f64 	%fd238, %fd237, 0d4018000000000000;
	add.f64 	%fd342, %fd342, %fd238;
	mov.b32 	%r124, 0;
	mov.u32 	%r125, %r38;
	mov.u64 	%rd191, %rd192;
	bra.uni 	$L__BB0_15;
$L__BB0_48:
	add.s32 	%r124, %r124, 1;
	mov.u32 	%r125, %r38;
	mov.u64 	%rd191, %rd192;
	bra.uni 	$L__BB0_15;
$L__BB0_49:
	add.f64 	%fd347, %fd2, %fd343;
	bra.uni 	$L__BB0_39;

}


// ===== COMPILED SASS (sm_100) =====

	.target	sm_100

	.elftype	@"ET_EXEC"


//--------------------- .note.nv.tkinfo           --------------------------
	.section	.note.nv.tkinfo,"",@"SHT_NOTE"
	.sectionflags	@"SHF_NOTE_NV_TKINFO"
	.tkinfo
        /*0018*/ 	.word	0x00000002
        /*0030*/ 	.string	""
        /*0030*/ 	.string	"ptxas"
        /*0030*/ 	.string	"Cuda compilation tools, release 13.0, V13.0.88"
        /*0030*/ 	.string	"Build cuda_13.0.r13.0/compiler.36424714_0"
        /*0030*/ 	.string	"-arch sm_100 -m 64 "



//--------------------- .note.nv.cuinfo           --------------------------
	.section	.note.nv.cuinfo,"",@"SHT_NOTE"
	.sectionflags	@"SHF_NOTE_NV_CUINFO"
        /*0018*/ 	.short	0x0002
        /*001a*/ 	.short	0x0064
        /*001c*/ 	.short	0x0082
	.zero		2


//--------------------- .nv.info                  --------------------------
	.section	.nv.info,"",@"SHT_CUDA_INFO"
	.align	4


	//----- nvinfo : EIATTR_REGCOUNT
	.align		4
        /*0000*/ 	.byte	0x04, 0x2f
        /*0002*/ 	.short	(.L_2 - .L_1)
	.align		4
.L_1:
        /*0004*/ 	.word	index@(_Z25BlockedTracingKernelOfRK4ddddii)
        /*0008*/ 	.word	0x00000060


	//----- nvinfo : EIATTR_FRAME_SIZE
	.align		4
.L_2:
        /*000c*/ 	.byte	0x04, 0x11
        /*000e*/ 	.short	(.L_4 - .L_3)
	.align		4
.L_3:
        /*0010*/ 	.word	index@($__internal_1_$__cuda_sm20_div_rn_f64_full)
        /*0014*/ 	.word	0x00000080


	//----- nvinfo : EIATTR_FRAME_SIZE
	.align		4
.L_4:
        /*0018*/ 	.byte	0x04, 0x11
        /*001a*/ 	.short	(.L_6 - .L_5)
	.align		4
.L_5:
        /*001c*/ 	.word	index@($__internal_0_$__cuda_sm20_dblrcp_rn_slowpath_v3)
        /*0020*/ 	.word	0x00000080


	//----- nvinfo : EIATTR_FRAME_SIZE
	.align		4
.L_6:
        /*0024*/ 	.byte	0x04, 0x11
        /*0026*/ 	.short	(.L_8 - .L_7)
	.align		4
.L_7:
        /*0028*/ 	.word	index@(_Z25BlockedTracingKernelOfRK4ddddii)
        /*002c*/ 	.word	0x00000080


	//----- nvinfo : EIATTR_MIN_STACK_SIZE
	.align		4
.L_8:
        /*0030*/ 	.byte	0x04, 0x12
        /*0032*/ 	.short	(.L_10 - .L_9)
	.align		4
.L_9:
        /*0034*/ 	.word	index@(_Z25BlockedTracingKernelOfRK4ddddii)
        /*0038*/ 	.word	0x00000080
.L_10:


//--------------------- .nv.compat                --------------------------
	.section	.nv.compat,"",@"SHT_CUDA_COMPAT_INFO"
	.align	4
        /*0000*/ 	.byte	0x02, 0x09, 0x00, 0x00, 0x02, 0x02, 0x01, 0x00, 0x02, 0x05, 0x05, 0x00, 0x03, 0x07, 0x01, 0x01
        /*0010*/ 	.byte	0x02, 0x03, 0x00, 0x00, 0x02, 0x06, 0x01, 0x00, 0x04, 0x0b, 0x08, 0x00, 0x01, 0x00, 0x00, 0x00
        /*0020*/ 	.byte	0x00, 0x00, 0x00, 0x00


//--------------------- .nv.info._Z25BlockedTracingKernelOfRK4ddddii --------------------------
	.section	.nv.info._Z25BlockedTracingKernelOfRK4ddddii,"",@"SHT_CUDA_INFO"
	.sectionflags	@""
	.align	4


	//----- nvinfo : EIATTR_CUDA_API_VERSION
	.align		4
        /*0000*/ 	.byte	0x04, 0x37
        /*0002*/ 	.short	(.L_12 - .L_11)
.L_11:
        /*0004*/ 	.word	0x00000082


	//----- nvinfo : EIATTR_KPARAM_INFO
	.align		4
.L_12:
        /*0008*/ 	.byte	0x04, 0x17
        /*000a*/ 	.short	(.L_14 - .L_13)
.L_13:
        /*000c*/ 	.word	0x00000000
        /*0010*/ 	.short	0x0005
        /*0012*/ 	.short	0x0024
        /*0014*/ 	.byte	0x00, 0xf0, 0x11, 0x00


	//----- nvinfo : EIATTR_KPARAM_INFO
	.align		4
.L_14:
        /*0018*/ 	.byte	0x04, 0x17
        /*001a*/ 	.short	(.L_16 - .L_15)
.L_15:
        /*001c*/ 	.word	0x00000000
        /*0020*/ 	.short	0x0004
        /*0022*/ 	.short	0x0020
        /*0024*/ 	.byte	0x00, 0xf0, 0x11, 0x00


	//----- nvinfo : EIATTR_KPARAM_INFO
	.align		4
.L_16:
        /*0028*/ 	.byte	0x04, 0x17
        /*002a*/ 	.short	(.L_18 - .L_17)
.L_17:
        /*002c*/ 	.word	0x00000000
        /*0030*/ 	.short	0x0003
        /*0032*/ 	.short	0x0018
        /*0034*/ 	.byte	0x00, 0xf0, 0x21, 0x00


	//----- nvinfo : EIATTR_KPARAM_INFO
	.align		4
.L_18:
        /*0038*/ 	.byte	0x04, 0x17
        /*003a*/ 	.short	(.L_20 - .L_19)
.L_19:
        /*003c*/ 	.word	0x00000000
        /*0040*/ 	.short	0x0002
        /*0042*/ 	.short	0x0010
        /*0044*/ 	.byte	0x00, 0xf0, 0x21, 0x00


	//----- nvinfo : EIATTR_KPARAM_INFO
	.align		4
.L_20:
        /*0048*/ 	.byte	0x04, 0x17
        /*004a*/ 	.short	(.L_22 - .L_21)
.L_21:
        /*004c*/ 	.word	0x00000000
        /*0050*/ 	.short	0x0001
        /*0052*/ 	.short	0x0008
        /*0054*/ 	.byte	0x00, 0xf0, 0x21, 0x00


	//----- nvinfo : EIATTR_KPARAM_INFO
	.align		4
.L_22:
        /*0058*/ 	.byte	0x04, 0x17
        /*005a*/ 	.short	(.L_24 - .L_23)
.L_23:
        /*005c*/ 	.word	0x00000000
        /*0060*/ 	.short	0x0000
        /*0062*/ 	.short	0x0000
        /*0064*/ 	.byte	0x00, 0xf0, 0x21, 0x00


	//----- nvinfo : EIATTR_SPARSE_MMA_MASK
	.align		4
.L_24:
        /*0068*/ 	.byte	0x03, 0x50
        /*006a*/ 	.short	0x0000


	//----- nvinfo : EIATTR_MAXREG_COUNT
	.align		4
        /*006c*/ 	.byte	0x03, 0x1b
        /*006e*/ 	.short	0x00ff


	//----- nvinfo : EIATTR_NUM_BARRIERS
	.align		4
        /*0070*/ 	.byte	0x02, 0x4c
        /*0072*/ 	.byte	0x01
	.zero		1


	//----- nvinfo : EIATTR_MERCURY_ISA_VERSION
	.align		4
        /*0074*/ 	.byte	0x03, 0x5f
        /*0076*/ 	.short	0x0101


	//----- nvinfo : EIATTR_VRC_CTA_INIT_COUNT
	.align		4
        /*0078*/ 	.byte	0x02, 0x4a
	.zero		1
	.zero		1


	//----- nvinfo : EIATTR_EXIT_INSTR_OFFSETS
	.align		4
        /*007c*/ 	.byte	0x04, 0x1c
        /*007e*/ 	.short	(.L_26 - .L_25)


	//   ....[0]....
.L_25:
        /*0080*/ 	.word	0x00000730


	//   ....[1]....
        /*0084*/ 	.word	0x000008b0


	//   ....[2]....
        /*0088*/ 	.word	0x00003300


	//----- nvinfo : EIATTR_CRS_STACK_SIZE
	.align		4
.L_26:
        /*008c*/ 	.byte	0x04, 0x1e
        /*008e*/ 	.short	(.L_28 - .L_27)
.L_27:
        /*0090*/ 	.word	0x00000000


	//----- nvinfo : EIATTR_CBANK_PARAM_SIZE
	.align		4
.L_28:
        /*0094*/ 	.byte	0x03, 0x19
        /*0096*/ 	.short	0x0028


	//----- nvinfo : EIATTR_PARAM_CBANK
	.align		4
        /*0098*/ 	.byte	0x04, 0x0a
        /*009a*/ 	.short	(.L_30 - .L_29)
	.align		4
.L_29:
        /*009c*/ 	.word	index@(.nv.constant0._Z25BlockedTracingKernelOfRK4ddddii)
        /*00a0*/ 	.short	0x0380
        /*00a2*/ 	.short	0x0028


	//----- nvinfo : EIATTR_SW_WAR
	.align		4
.L_30:
        /*00a4*/ 	.byte	0x04, 0x36
        /*00a6*/ 	.short	(.L_32 - .L_31)
.L_31:
        /*00a8*/ 	.word	0x00000008
.L_32:


//--------------------- .nv.callgraph             --------------------------
	.section	.nv.callgraph,"",@"SHT_CUDA_CALLGRAPH"
	.align	4
	.sectionentsize	8
	.align		4
        /*0000*/ 	.word	0x00000000
	.align		4
        /*0004*/ 	.word	0xffffffff
	.align		4
        /*0008*/ 	.word	0x00000000
	.align		4
        /*000c*/ 	.word	0xfffffffe
	.align		4
        /*0010*/ 	.word	0x00000000
	.align		4
        /*0014*/ 	.word	0xfffffffd
	.align		4
        /*0018*/ 	.word	0x00000000
	.align		4
        /*001c*/ 	.word	0xfffffffc


//--------------------- .nv.constant3             --------------------------
	.section	.nv.constant3,"a",@progbits
	.align	8
.nv.constant3:
	.type		pointers,@object
	.size		pointers,(.L_0 - pointers)
pointers:
	.zero		200
.L_0:


//--------------------- .text._Z25BlockedTracingKernelOfRK4ddddii --------------------------
	.section	.text._Z25BlockedTracingKernelOfRK4ddddii,"ax",@progbits
	.align	128
        .global         _Z25BlockedTracingKernelOfRK4ddddii
        .type           _Z25BlockedTracingKernelOfRK4ddddii,@function
        .size           _Z25BlockedTracingKernelOfRK4ddddii,(.L_x_58 - _Z25BlockedTracingKernelOfRK4ddddii)
        .other          _Z25BlockedTracingKernelOfRK4ddddii,@"STO_CUDA_ENTRY STV_DEFAULT"
_Z25BlockedTracingKernelOfRK4ddddii:
.text._Z25BlockedTracingKernelOfRK4ddddii:
[----:B------:R-:W0:Y:S01]  /*0000*/  LDC R1, c[0x0][0x37c] ;  /* 0x0000df00ff017b82 */ /* 0x000e220000000800 */
[----:B------:R-:W1:Y:S07]  /*0010*/  S2R R0, SR_CTAID.X ;  /* 0x0000000000007919 */ /* 0x000e6e0000002500 */
[----:B------:R-:W1:Y:S01]  /*0020*/  LDC.64 R2, c[0x3][0x60] ;  /* 0x00c01800ff027b82 */ /* 0x000e620000000a00 */
[----:B------:R-:W2:Y:S01]  /*0030*/  LDCU.64 UR12, c[0x0][0x358] ;  /* 0x00006b00ff0c77ac */ /* 0x000ea20008000a00 */
[----:B0-----:R-:W-:Y:S01]  /*0040*/  VIADD R1, R1, 0xffffff80 ;  /* 0xffffff8001017836 */ /* 0x001fe20000000000 */
[----:B------:R-:W0:Y:S05]  /*0050*/  LDCU.64 UR4, c[0x3][0x58] ;  /* 0x00c00b00ff0477ac */ /* 0x000e2a0008000a00 */
[----:B------:R-:W3:Y:S08]  /*0060*/  LDC.64 R4, c[0x3][0x18] ;  /* 0x00c00600ff047b82 */ /* 0x000ef00000000a00 */
[----:B------:R-:W4:Y:S01]  /*0070*/  LDC.64 R6, c[0x3][0x20] ;  /* 0x00c00800ff067b82 */ /* 0x000f220000000a00 */
[----:B-1----:R-:W-:-:S06]  /*0080*/  IMAD.WIDE.U32 R2, R0, 0x4, R2 ;  /* 0x0000000400027825 */ /* 0x002fcc00078e0002 */
[----:B--2---:R-:W2:Y:S02]  /*0090*/  LDG.E R2, desc[UR12][R2.64] ;  /* 0x0000000c02027981 */ /* 0x004ea4000c1e1900 */
[----:B--2---:R-:W-:-:S13]  /*00a0*/  R2UR UR10, R2 ;  /* 0x00000000020a72ca */ /* 0x004fda00000e0000 */
[----:B0-----:R-:W-:-:S06]  /*00b0*/  UIMAD.WIDE UR4, UR10, 0x4, UR4 ;  /* 0x000000040a0478a5 */ /* 0x001fcc000f8e0204 */
[----:B------:R-:W-:Y:S01]  /*00c0*/  MOV R9, UR5 ;  /* 0x0000000500097c02 */ /* 0x000fe20008000f00 */
[----:B------:R-:W-:-:S04]  /*00d0*/  IMAD.U32 R8, RZ, RZ, UR4 ;  /* 0x00000004ff087e24 */ /* 0x000fc8000f8e00ff */
[----:B------:R-:W0:Y:S01]  /*00e0*/  LDCU UR4, c[0x0][0x3a0] ;  /* 0x00007400ff0477ac */ /* 0x000e220008000800 */
[----:B------:R-:W3:Y:S02]  /*00f0*/  LDG.E R9, desc[UR12][R8.64] ;  /* 0x0000000c08097981 */ /* 0x000ee4000c1e1900 */
[----:B---3--:R-:W-:-:S05]  /*0100*/  IMAD.WIDE R4, R9, 0x4, R4 ;  /* 0x0000000409047825 */ /* 0x008fca00078e0204 */
[----:B------:R-:W2:Y:S01]  /*0110*/  LDG.E R10, desc[UR12][R4.64] ;  /* 0x0000000c040a7981 */ /* 0x000ea2000c1e1900 */
[----:B----4-:R-:W-:-:S03]  /*0120*/  IMAD.WIDE R6, R9, 0x4, R6 ;  /* 0x0000000409067825 */ /* 0x010fc600078e0206 */
[----:B------:R-:W3:Y:S04]  /*0130*/  LDG.E R2, desc[UR12][R4.64+0x4] ;  /* 0x0000040c04027981 */ /* 0x000ee8000c1e1900 */
[----:B------:R-:W4:Y:S04]  /*0140*/  LDG.E R14, desc[UR12][R6.64] ;  /* 0x0000000c060e7981 */ /* 0x000f28000c1e1900 */
[----:B------:R-:W4:Y:S01]  /*0150*/  LDG.E R3, desc[UR12][R6.64+0x4] ;  /* 0x0000040c06037981 */ /* 0x000f22000c1e1900 */
[----:B------:R-:W-:Y:S01]  /*0160*/  R2UR UR9, R1 ;  /* 0x00000000010972ca */ /* 0x000fe200000e0000 */
[----:B------:R-:W-:Y:S01]  /*0170*/  BSSY.RECONVERGENT B0, `(.L_x_0) ;  /* 0x0000055000007945 */ /* 0x000fe20003800200 */
[----:B--2---:R-:W-:Y:S01]  /*0180*/  R2UR UR11, R10 ;  /* 0x000000000a0b72ca */ /* 0x004fe200000e0000 */
[----:B----4-:R-:W-:-:S12]  /*0190*/  IMAD.IADD R16, R3, 0x1, -R14 ;  /* 0x0000000103107824 */ /* 0x010fd800078e0a0e */
[----:B---3--:R-:W-:-:S05]  /*01a0*/  VIADD R15, R2, -UR11 ;  /* 0x8000000b020f7c36 */ /* 0x008fca0008000000 */
[----:B------:R-:W-:-:S05]  /*01b0*/  SHF.L.U32 R3, R15, 0x5, RZ ;  /* 0x000000050f037819 */ /* 0x000fca00000006ff */
[----:B------:R-:W-:-:S05]  /*01c0*/  IMAD R3, R16, 0x48, R3 ;  /* 0x0000004810037824 */ /* 0x000fca00078e0203 */
[----:B0-----:R-:W-:-:S13]  /*01d0*/  ISETP.GT.AND P0, PT, R3, UR4, PT ;  /* 0x0000000403007c0c */ /* 0x001fda000bf04270 */
[----:B------:R-:W-:Y:S05]  /*01e0*/  @P0 BRA `(.L_x_1) ;  /* 0x0000000000f80947 */ /* 0x000fea0003800000 */
[----:B------:R-:W0:Y:S01]  /*01f0*/  S2R R19, SR_CgaCtaId ;  /* 0x0000000000137919 */ /* 0x000e220000008800 */
[----:B------:R-:W-:Y:S01]  /*0200*/  MOV R2, 0x400 ;  /* 0x0000040000027802 */ /* 0x000fe20000000f00 */
[----:B------:R-:W-:Y:S01]  /*0210*/  IMAD R17, R16, 0x3, RZ ;  /* 0x0000000310117824 */ /* 0x000fe200078e02ff */
[----:B------:R-:W-:Y:S01]  /*0220*/  BSSY.RECONVERGENT B1, `(.L_x_2) ;  /* 0x0000024000017945 */ /* 0x000fe20003800200 */
[----:B------:R-:W1:Y:S01]  /*0230*/  S2R R4, SR_SWINHI ;  /* 0x0000000000047919 */ /* 0x000e620000002f00 */
[----:B------:R-:W-:Y:S01]  /*0240*/  IMAD.SHL.U32 R25, R15, 0x4, RZ ;  /* 0x000000040f197824 */ /* 0x000fe200078e00ff */
[----:B------:R-:W2:Y:S01]  /*0250*/  S2R R18, SR_TID.X ;  /* 0x0000000000127919 */ /* 0x000ea20000002100 */
[----:B0-----:R-:W-:-:S04]  /*0260*/  LEA R19, R19, R2, 0x18 ;  /* 0x0000000213137211 */ /* 0x001fc800078ec0ff */
[----:B------:R-:W-:Y:S02]  /*0270*/  MOV R36, R19 ;  /* 0x0000001300247202 */ /* 0x000fe40000000f00 */
[----:B-1----:R-:W-:Y:S01]  /*0280*/  MOV R37, R4 ;  /* 0x0000000400257202 */ /* 0x002fe20000000f00 */
[----:B------:R-:W-:Y:S01]  /*0290*/  IMAD R21, R16, 0x18, R19 ;  /* 0x0000001810157824 */ /* 0x000fe200078e0213 */
[C---:B--2---:R-:W-:Y:S01]  /*02a0*/  ISETP.GE.AND P0, PT, R18.reuse, R17, PT ;  /* 0x000000111200720c */ /* 0x044fe20003f06270 */
[----:B------:R-:W-:Y:S01]  /*02b0*/  IMAD.WIDE R42, R17, 0x8, R36 ;  /* 0x00000008112a7825 */ /* 0x000fe200078e0224 */
[----:B------:R-:W-:-:S03]  /*02c0*/  ISETP.GE.AND P1, PT, R18, R25, PT ;  /* 0x000000191200720c */ /* 0x000fc60003f26270 */
[----:B------:R-:W-:Y:S02]  /*02d0*/  IMAD R23, R16, 0x18, R21 ;  /* 0x0000001810177824 */ /* 0x000fe400078e0215 */
[----:B------:R-:W-:-:S04]  /*02e0*/  IMAD.WIDE R40, R17, 0x8, R42 ;  /* 0x0000000811287825 */ /* 0x000fc800078e022a */
[----:B------:R-:W-:Y:S02]  /*02f0*/  IMAD.WIDE R38, R17, 0x8, R40 ;  /* 0x0000000811267825 */ /* 0x000fe400078e0228 */
[----:B------:R-:W-:Y:S05]  /*0300*/  @P0 BRA `(.L_x_3) ;  /* 0x0000000000540947 */ /* 0x000fea0003800000 */
[----:B------:R-:W0:Y:S01]  /*0310*/  LDC R33, c[0x0][0x360] ;  /* 0x0000d800ff217b82 */ /* 0x000e220000000800 */
[----:B------:R-:W-:-:S07]  /*0320*/  IMAD.MOV.U32 R20, RZ, RZ, R18 ;  /* 0x000000ffff147224 */ /* 0x000fce00078e0012 */
[----:B------:R-:W1:Y:S08]  /*0330*/  LDC.64 R8, c[0x3][0x28] ;  /* 0x00c00a00ff087b82 */ /* 0x000e700000000a00 */
[----:B------:R-:W2:Y:S08]  /*0340*/  LDC.64 R10, c[0x3][0x30] ;  /* 0x00c00c00ff0a7b82 */ /* 0x000eb00000000a00 */
[----:B------:R-:W3:Y:S02]  /*0350*/  LDC.64 R12, c[0x3][0x38] ;  /* 0x00c00e00ff0c7b82 */ /* 0x000ee40000000a00 */
.L_x_4:
[----:B0-----:R-:W-:-:S04]  /*0360*/  IMAD R7, R14, 0x3, R20 ;  /* 0x000000030e077824 */ /* 0x001fc800078e0214 */
[----:B-1----:R-:W-:-:S04]  /*0370*/  IMAD.WIDE R2, R7, 0x8, R8 ;  /* 0x0000000807027825 */ /* 0x002fc800078e0208 */
[C---:B--2---:R-:W-:Y:S02]  /*0380*/  IMAD.WIDE R4, R7.reuse, 0x8, R10 ;  /* 0x0000000807047825 */ /* 0x044fe400078e020a */
[----:B------:R-:W2:Y:S02]  /*0390*/  LDG.E.64 R2, desc[UR12][R2.64] ;  /* 0x0000000c02027981 */ /* 0x000ea4000c1e1b00 */
[----:B---3--:R-:W-:Y:S02]  /*03a0*/  IMAD.WIDE R6, R7, 0x8, R12 ;  /* 0x0000000807067825 */ /* 0x008fe400078e020c */
[----:B------:R-:W3:Y:S04]  /*03b0*/  LDG.E.64 R4, desc[UR12][R4.64] ;  /* 0x0000000c04047981 */ /* 0x000ee8000c1e1b00 */
[----:B------:R-:W4:Y:S01]  /*03c0*/  LDG.E.64 R6, desc[UR12][R6.64] ;  /* 0x0000000c06067981 */ /* 0x000f22000c1e1b00 */
[C---:B------:R-:W-:Y:S01]  /*03d0*/  LEA R27, R20.reuse, R19, 0x3 ;  /* 0x00000013141b7211 */ /* 0x040fe200078e18ff */
[----:B------:R-:W-:-:S02]  /*03e0*/  IMAD R29, R20, 0x8, R21 ;  /* 0x00000008141d7824 */ /* 0x000fc400078e0215 */
[----:B------:R-:W-:Y:S01]  /*03f0*/  IMAD R31, R20, 0x8, R23 ;  /* 0x00000008141f7824 */ /* 0x000fe200078e0217 */
[----:B0-----:R-:W-:-:S04]  /*0400*/  IADD3 R20, PT, PT, R33, R20, RZ ;  /* 0x0000001421147210 */ /* 0x001fc80007ffe0ff */
[----:B------:R-:W-:Y:S01]  /*0410*/  ISETP.GE.AND P0, PT, R20, R17, PT ;  /* 0x000000111400720c */ /* 0x000fe20003f06270 */
[----:B--2---:R0:W-:Y:S04]  /*0420*/  STS.64 [R27], R2 ;  /* 0x000000021b007388 */ /* 0x0041e80000000a00 */
[----:B---3--:R0:W-:Y:S04]  /*0430*/  STS.64 [R29], R4 ;  /* 0x000000041d007388 */ /* 0x0081e80000000a00 */
[----:B----4-:R0:W-:Y:S04]  /*0440*/  STS.64 [R31], R6 ;  /* 0x000000061f007388 */ /* 0x0101e80000000a00 */
[----:B------:R-:W-:Y:S05]  /*0450*/  @!P0 BRA `(.L_x_4) ;  /* 0xfffffffc00c08947 */ /* 0x000fea000383ffff */
.L_x_3:
[----:B------:R-:W-:Y:S05]  /*0460*/  BSYNC.RECONVERGENT B1 ;  /* 0x0000000000017941 */ /* 0x000fea0003800200 */
.L_x_2:
[----:B------:R-:W-:Y:S01]  /*0470*/  IMAD.WIDE R34, R25, 0x4, R38 ;  /* 0x0000000419227825 */ /* 0x000fe200078e0226 */
[----:B------:R-:W-:Y:S06]  /*0480*/  @P1 BRA `(.L_x_5) ;  /* 0x00000000008c1947 */ /* 0x000fec0003800000 */
[----:B------:R-:W1:Y:S01]  /*0490*/  LDC R13, c[0x0][0x360] ;  /* 0x0000d800ff0d7b82 */ /* 0x000e620000000800 */
[----:B------:R-:W-:Y:S01]  /*04a0*/  BSSY.RECONVERGENT B1, `(.L_x_6) ;  /* 0x0000011000017945 */ /* 0x000fe20003800200 */
[----:B------:R-:W-:-:S06]  /*04b0*/  IMAD R23, R16, 0x18, R23 ;  /* 0x0000001810177824 */ /* 0x000fcc00078e0217 */
[----:B0-----:R-:W0:Y:S08]  /*04c0*/  LDC.64 R6, c[0x3][0x40] ;  /* 0x00c01000ff067b82 */ /* 0x001e300000000a00 */
[----:B------:R-:W2:Y:S02]  /*04d0*/  LDC.64 R8, c[0x3][0x48] ;  /* 0x00c01200ff087b82 */ /* 0x000ea40000000a00 */
.L_x_7:
[----:B------:R-:W-:-:S04]  /*04e0*/  IMAD.U32 R5, RZ, RZ, UR11 ;  /* 0x0000000bff057e24 */ /* 0x000fc8000f8e00ff */
[----:B------:R-:W-:-:S04]  /*04f0*/  IMAD R5, R5, 0x4, R18 ;  /* 0x0000000405057824 */ /* 0x000fc800078e0212 */
[----:B0---4-:R-:W-:-:S04]  /*0500*/  IMAD.WIDE R2, R5, 0x4, R6 ;  /* 0x0000000405027825 */ /* 0x011fc800078e0206 */
[----:B--2---:R-:W-:Y:S02]  /*0510*/  IMAD.WIDE R4, R5, 0x4, R8 ;  /* 0x0000000405047825 */ /* 0x004fe400078e0208 */
[----:B------:R-:W2:Y:S04]  /*0520*/  LDG.E R2, desc[UR12][R2.64] ;  /* 0x0000000c02027981 */ /* 0x000ea8000c1e1900 */
[----:B------:R-:W3:Y:S01]  /*0530*/  LDG.E R4, desc[UR12][R4.64] ;  /* 0x0000000c04047981 */ /* 0x000ee2000c1e1900 */
[----:B------:R-:W-:Y:S01]  /*0540*/  LEA R10, R18, R23, 0x2 ;  /* 0x00000017120a7211 */ /* 0x000fe200078e10ff */
[----:B-1----:R-:W-:-:S04]  /*0550*/  IMAD.IADD R18, R13, 0x1, R18 ;  /* 0x000000010d127824 */ /* 0x002fc800078e0212 */
[----:B------:R-:W-:Y:S01]  /*0560*/  IMAD R11, R15, 0x10, R10 ;  /* 0x000000100f0b7824 */ /* 0x000fe200078e020a */
[----:B------:R-:W-:Y:S01]  /*0570*/  ISETP.GE.AND P0, PT, R18, R25, PT ;  /* 0x000000191200720c */ /* 0x000fe20003f06270 */
[----:B--2---:R4:W-:Y:S04]  /*0580*/  STS [R10], R2 ;  /* 0x000000020a007388 */ /* 0x0049e80000000800 */
[----:B---3--:R4:W-:Y:S08]  /*0590*/  STS [R11], R4 ;  /* 0x000000040b007388 */ /* 0x0089f00000000800 */
[----:B------:R-:W-:Y:S05]  /*05a0*/  @!P0 BRA `(.L_x_7) ;  /* 0xfffffffc00cc8947 */ /* 0x000fea000383ffff */
[----:B------:R-:W-:Y:S05]  /*05b0*/  BSYNC.RECONVERGENT B1 ;  /* 0x0000000000017941 */ /* 0x000fea0003800200 */
.L_x_6:
[----:B------:R-:W-:Y:S05]  /*05c0*/  BRA `(.L_x_5) ;  /* 0x00000000003c7947 */ /* 0x000fea0003800000 */
.L_x_1:
[----:B------:R-:W0:Y:S01]  /*05d0*/  LDC.64 R36, c[0x3][0x28] ;  /* 0x00c00a00ff247b82 */ /* 0x000e220000000a00 */
[----:B------:R-:W1:Y:S01]  /*05e0*/  LDCU.128 UR4, c[0x3][0x40] ;  /* 0x00c00800ff0477ac */ /* 0x000e620008000c00 */
[----:B------:R-:W-:Y:S01]  /*05f0*/  IMAD R3, R14, 0x3, RZ ;  /* 0x000000030e037824 */ /* 0x000fe200078e02ff */
[----:B------:R-:W-:-:S05]  /*0600*/  USHF.L.U32 UR8, UR11, 0x2, URZ ;  /* 0x000000020b087899 */ /* 0x000fca00080006ff */
[----:B------:R-:W2:Y:S08]  /*0610*/  LDC.64 R42, c[0x3][0x30] ;  /* 0x00c00c00ff2a7b82 */ /* 0x000eb00000000a00 */
[----:B------:R-:W3:Y:S01]  /*0620*/  LDC.64 R40, c[0x3][0x38] ;  /* 0x00c00e00ff287b82 */ /* 0x000ee20000000a00 */
[----:B-1----:R-:W-:Y:S02]  /*0630*/  UIMAD.WIDE UR4, UR8, 0x4, UR4 ;  /* 0x00000004080478a5 */ /* 0x002fe4000f8e0204 */
[----:B------:R-:W-:Y:S01]  /*0640*/  UIMAD.WIDE UR6, UR8, 0x4, UR6 ;  /* 0x00000004080678a5 */ /* 0x000fe2000f8e0206 */
[----:B0-----:R-:W-:-:S03]  /*0650*/  IMAD.WIDE R36, R3, 0x8, R36 ;  /* 0x0000000803247825 */ /* 0x001fc600078e0224 */
[----:B------:R-:W-:Y:S02]  /*0660*/  MOV R38, UR4 ;  /* 0x0000000400267c02 */ /* 0x000fe40008000f00 */
[----:B------:R-:W-:Y:S01]  /*0670*/  MOV R35, UR7 ;  /* 0x0000000700237c02 */ /* 0x000fe20008000f00 */
[----:B------:R-:W-:Y:S02]  /*0680*/  IMAD.U32 R39, RZ, RZ, UR5 ;  /* 0x00000005ff277e24 */ /* 0x000fe4000f8e00ff */
[----:B------:R-:W-:Y:S02]  /*0690*/  IMAD.U32 R34, RZ, RZ, UR6 ;  /* 0x00000006ff227e24 */ /* 0x000fe4000f8e00ff */
[----:B--2---:R-:W-:-:S04]  /*06a0*/  IMAD.WIDE R42, R3, 0x8, R42 ;  /* 0x00000008032a7825 */ /* 0x004fc800078e022a */
[----:B---3--:R-:W-:-:S07]  /*06b0*/  IMAD.WIDE R40, R3, 0x8, R40 ;  /* 0x0000000803287825 */ /* 0x008fce00078e0228 */
.L_x_5:
[----:B------:R-:W-:Y:S05]  /*06c0*/  BSYNC.RECONVERGENT B0 ;  /* 0x0000000000007941 */ /* 0x000fea0003800200 */
.L_x_0:
[----:B------:R-:W1:Y:S01]  /*06d0*/  S2R R16, SR_TID.X ;  /* 0x0000000000107919 */ /* 0x000e620000002100 */
[----:B------:R-:W2:Y:S01]  /*06e0*/  LDCU UR8, c[0x0][0x360] ;  /* 0x00006c00ff0877ac */ /* 0x000ea20008000800 */
[----:B------:R-:W-:Y:S06]  /*06f0*/  BAR.SYNC.DEFER_BLOCKING 0x0 ;  /* 0x0000000000007b1d */ /* 0x000fec0000010000 */
[----:B------:R-:W2:Y:S02]  /*0700*/  LDCU UR4, c[0x0][0x3a4] ;  /* 0x00007480ff0477ac */ /* 0x000ea40008000800 */
[----:B--2---:R-:W-:-:S06]  /*0710*/  UIMAD UR4, UR8, UR4, URZ ;  /* 0x00000004080472a4 */ /* 0x004fcc000f8e02ff */
[----:B-1----:R-:W-:-:S13]  /*0720*/  ISETP.GE.U32.AND P0, PT, R16, UR4, PT ;  /* 0x0000000410007c0c */ /* 0x002fda000bf06070 */
[----:B------:R-:W-:Y:S05]  /*0730*/  @P0 EXIT ;  /* 0x000000000000094d */ /* 0x000fea0003800000 */
[----:B------:R-:W1:Y:S01]  /*0740*/  LDCU.64 UR6, c[0x3][0xa8] ;  /* 0x00c01500ff0677ac */ /* 0x000e620008000a00 */
[----:B0---4-:R-:W0:Y:S01]  /*0750*/  LDC.64 R4, c[0x3][0x68] ;  /* 0x00c01a00ff047b82 */ /* 0x011e220000000a00 */
[----:B------:R-:W-:Y:S01]  /*0760*/  USHF.R.S32.HI UR5, URZ, 0x1f, UR10 ;  /* 0x0000001fff057899 */ /* 0x000fe2000801140a */
[----:B------:R-:W2:Y:S06]  /*0770*/  LDCU.64 UR18, c[0x0][0x398] ;  /* 0x00007300ff1277ac */ /* 0x000eac0008000a00 */
[----:B------:R-:W3:Y:S08]  /*0780*/  LDC.64 R6, c[0x0][0x380] ;  /* 0x0000e000ff067b82 */ /* 0x000ef00000000a00 */
[----:B------:R-:W3:Y:S01]  /*0790*/  LDC.64 R32, c[0x0][0x388] ;  /* 0x0000e200ff207b82 */ /* 0x000ee20000000a00 */
[----:B-1----:R-:W-:-:S04]  /*07a0*/  ULEA UR6, UP0, UR10, UR6, 0x2 ;  /* 0x000000060a067291 */ /* 0x002fc8000f8010ff */
[----:B------:R-:W-:Y:S02]  /*07b0*/  ULEA.HI.X UR5, UR10, UR7, UR5, 0x2, UP0 ;  /* 0x000000070a057291 */ /* 0x000fe400080f1405 */
[----:B------:R-:W-:Y:S02]  /*07c0*/  IMAD.U32 R2, RZ, RZ, UR6 ;  /* 0x00000006ff027e24 */ /* 0x000fe4000f8e00ff */
[----:B0-----:R-:W-:-:S04]  /*07d0*/  IMAD.WIDE.U32 R4, R0, 0x4, R4 ;  /* 0x0000000400047825 */ /* 0x001fc800078e0004 */
[----:B------:R-:W-:Y:S02]  /*07e0*/  IMAD.U32 R3, RZ, RZ, UR5 ;  /* 0x00000005ff037e24 */ /* 0x000fe4000f8e00ff */
[----:B------:R-:W4:Y:S04]  /*07f0*/  LDG.E R4, desc[UR12][R4.64] ;  /* 0x0000000c04047981 */ /* 0x000f28000c1e1900 */
[----:B------:R-:W5:Y:S04]  /*0800*/  LDG.E R0, desc[UR12][R2.64+0x4] ;  /* 0x0000040c02007981 */ /* 0x000f68000c1e1900 */
[----:B------:R-:W5:Y:S01]  /*0810*/  LDG.E R9, desc[UR12][R2.64] ;  /* 0x0000000c02097981 */ /* 0x000f62000c1e1900 */
[----:B---3--:R-:W-:Y:S01]  /*0820*/  DADD R32, R32, -R6 ;  /* 0x0000000020207229 */ /* 0x008fe20000000806 */
[----:B------:R-:W-:-:S02]  /*0830*/  UIADD3 UR16, UPT, UPT, UR9, 0x18, URZ ;  /* 0x0000001809107890 */ /* 0x000fc4000fffe0ff */
[----:B------:R-:W-:Y:S02]  /*0840*/  UIADD3 UR15, UPT, UPT, UR9, 0x30, URZ ;  /* 0x00000030090f7890 */ /* 0x000fe4000fffe0ff */
[----:B------:R-:W-:Y:S02]  /*0850*/  UIADD3 UR14, UPT, UPT, UR9, 0x48, URZ ;  /* 0x00000048090e7890 */ /* 0x000fe4000fffe0ff */
[----:B------:R-:W-:Y:S01]  /*0860*/  UIADD3 UR5, UPT, UPT, UR9, 0x60, URZ ;  /* 0x0000006009057890 */ /* 0x000fe2000fffe0ff */
[----:B----4-:R-:W-:Y:S01]  /*0870*/  IMAD R17, R4, UR4, RZ ;  /* 0x0000000404117c24 */ /* 0x010fe2000f8e02ff */
[----:B--2--5:R-:W-:-:S10]  /*0880*/  IADD3 R0, PT, PT, R0, -R9, RZ ;  /* 0x8000000900007210 */ /* 0x024fd40007ffe0ff */
.L_x_46:
[----:B-12-4-:R-:W-:-:S05]  /*0890*/  IMAD.IADD R5, R17, 0x1, R16 ;  /* 0x0000000111057824 */ /* 0x016fca00078e0210 */
[----:B------:R-:W-:-:S13]  /*08a0*/  ISETP.GE.AND P0, PT, R5, R0, PT ;  /* 0x000000000500720c */ /* 0x000fda0003f06270 */
[----:B0-----:R-:W-:Y:S05]  /*08b0*/  @P0 EXIT ;  /* 0x000000000000094d */ /* 0x001fea0003800000 */
[----:B------:R-:W0:Y:S01]  /*08c0*/  LDCU.64 UR6, c[0x3][0xa8] ;  /* 0x00c01500ff0677ac */ /* 0x000e220008000a00 */
[----:B------:R-:W1:Y:S01]  /*08d0*/  LDC.64 R2, c[0x3][0xb0] ;  /* 0x00c02c00ff027b82 */ /* 0x000e620000000a00 */
[----:B------:R-:W-:-:S07]  /*08e0*/  USHF.R.S32.HI UR4, URZ, 0x1f, UR10 ;  /* 0x0000001fff047899 */ /* 0x000fce000801140a */
[----:B------:R-:W2:Y:S08]  /*08f0*/  LDC.64 R20, c[0x3][0xb8] ;  /* 0x00c02e00ff147b82 */ /* 0x000eb00000000a00 */
[----:B------:R-:W3:Y:S01]  /*0900*/  LDC.64 R6, c[0x3][0x98] ;  /* 0x00c02600ff067b82 */ /* 0x000ee20000000a00 */
[----:B0-----:R-:W-:-:S04]  /*0910*/  ULEA UR6, UP0, UR10, UR6, 0x2 ;  /* 0x000000060a067291 */ /* 0x001fc8000f8010ff */
[----:B------:R-:W-:Y:S02]  /*0920*/  ULEA.HI.X UR4, UR10, UR7, UR4, 0x2, UP0 ;  /* 0x000000070a047291 */ /* 0x000fe400080f1404 */
[----:B------:R-:W-:Y:S01]  /*0930*/  IMAD.U32 R10, RZ, RZ, UR6 ;  /* 0x00000006ff0a7e24 */ /* 0x000fe2000f8e00ff */
[----:B------:R-:W0:Y:S03]  /*0940*/  LDC.64 R8, c[0x3][0x78] ;  /* 0x00c01e00ff087b82 */ /* 0x000e260000000a00 */
[----:B------:R-:W-:-:S05]  /*0950*/  MOV R11, UR4 ;  /* 0x00000004000b7c02 */ /* 0x000fca0008000f00 */
[----:B------:R-:W4:Y:S01]  /*0960*/  LDG.E R10, desc[UR12][R10.64] ;  /* 0x0000000c0a0a7981 */ /* 0x000f22000c1e1900 */
[----:B------:R-:W0:Y:S01]  /*0970*/  LDCU UR4, c[0x0][0x3a4] ;  /* 0x00007480ff0477ac */ /* 0x000e220008000800 */
[----:B----4-:R-:W-:-:S04]  /*0980*/  IMAD.IADD R5, R5, 0x1, R10 ;  /* 0x0000000105057824 */ /* 0x010fc800078e020a */
[----:B-1----:R-:W-:Y:S02]  /*0990*/  IMAD.WIDE R2, R5, 0x4, R2 ;  /* 0x0000000405027825 */ /* 0x002fe400078e0202 */
[----:B------:R-:W1:Y:S03]  /*09a0*/  LDC.64 R4, c[0x3][0x70] ;  /* 0x00c01c00ff047b82 */ /* 0x000e660000000a00 */
[----:B------:R4:W1:Y:S05]  /*09b0*/  LDG.E R18, desc[UR12][R2.64] ;  /* 0x0000000c02127981 */ /* 0x00086a000c1e1900 */
[----:B----4-:R-:W4:Y:S01]  /*09c0*/  LDC.64 R2, c[0x3][0x80] ;  /* 0x00c02000ff027b82 */ /* 0x010f220000000a00 */
[----:B-1----:R-:W-:-:S05]  /*09d0*/  IMAD.WIDE R4, R18, 0x4, R4 ;  /* 0x0000000412047825 */ /* 0x002fca00078e0204 */
[----:B------:R1:W4:Y:S01]  /*09e0*/  LDG.E R19, desc[UR12][R4.64] ;  /* 0x0000000c04137981 */ /* 0x000322000c1e1900 */
[C---:B------:R-:W-:Y:S02]  /*09f0*/  IMAD R45, R18.reuse, 0x3, RZ ;  /* 0x00000003122d7824 */ /* 0x040fe400078e02ff */
[----:B--2---:R-:W-:-:S04]  /*0a00*/  IMAD.WIDE R20, R18, 0x4, R20 ;  /* 0x0000000412147825 */ /* 0x004fc800078e0214 */
[----:B---3--:R-:W-:Y:S02]  /*0a10*/  IMAD.WIDE R30, R18, 0x8, R6 ;  /* 0x00000008121e7825 */ /* 0x008fe400078e0206 */
[----:B------:R2:W5:Y:S01]  /*0a20*/  LDG.E R20, desc[UR12][R20.64] ;  /* 0x0000000c14147981 */ /* 0x000562000c1e1900 */
[----:B-1----:R-:W1:Y:S01]  /*0a30*/  LDC.64 R4, c[0x3][0x88] ;  /* 0x00c02200ff047b82 */ /* 0x002e620000000a00 */
[----:B0-----:R-:W-:Y:S02]  /*0a40*/  IMAD.WIDE R8, R45, 0x8, R8 ;  /* 0x000000082d087825 */ /* 0x001fe400078e0208 */
[----:B------:R-:W5:Y:S04]  /*0a50*/  LDG.E.64 R30, desc[UR12][R30.64] ;  /* 0x0000000c1e1e7981 */ /* 0x000f68000c1e1b00 */
[----:B------:R2:W5:Y:S01]  /*0a60*/  LDG.E.64 R28, desc[UR12][R8.64] ;  /* 0x0000000c081c7981 */ /* 0x000562000c1e1b00 */
[----:B------:R-:W0:Y:S03]  /*0a70*/  LDC.64 R6, c[0x3][0x90] ;  /* 0x00c02400ff067b82 */ /* 0x000e260000000a00 */
[----:B------:R2:W5:Y:S04]  /*0a80*/  LDG.E.64 R26, desc[UR12][R8.64+0x8] ;  /* 0x0000080c081a7981 */ /* 0x000568000c1e1b00 */
[----:B------:R2:W5:Y:S01]  /*0a90*/  LDG.E.64 R24, desc[UR12][R8.64+0x10] ;  /* 0x0000100c08187981 */ /* 0x000562000c1e1b00 */
[----:B------:R-:W-:-:S02]  /*0aa0*/  UIMAD UR4, UR8, UR4, URZ ;  /* 0x00000004080472a4 */ /* 0x000fc4000f8e02ff */
[----:B------:R-:W-:Y:S01]  /*0ab0*/  VIADD R16, R16, UR8 ;  /* 0x0000000810107c36 */ /* 0x000fe20008000000 */
[----:B------:R-:W-:Y:S01]  /*0ac0*/  BSSY.RECONVERGENT B0, `(.L_x_8) ;  /* 0x0000019000007945 */ /* 0x000fe20003800200 */
[----:B----4-:R-:W-:-:S03]  /*0ad0*/  IMAD.WIDE R10, R45, 0x8, R2 ;  /* 0x000000082d0a7825 */ /* 0x010fc600078e0202 */
[----:B------:R-:W-:Y:S01]  /*0ae0*/  ISETP.GE.U32.AND P1, PT, R16, UR4, PT ;  /* 0x0000000410007c0c */ /* 0x000fe2000bf26070 */
[----:B-1----:R-:W-:-:S04]  /*0af0*/  IMAD.WIDE R14, R45, 0x8, R4 ;  /* 0x000000082d0e7825 */ /* 0x002fc800078e0204 */
[----:B0-----:R-:W-:Y:S01]  /*0b00*/  IMAD.WIDE R44, R45, 0x8, R6 ;  /* 0x000000082d2c7825 */ /* 0x001fe200078e0206 */
[----:B------:R-:W-:-:S13]  /*0b10*/  ISETP.GE.AND P0, PT, R19, 0x1, PT ;  /* 0x000000011300780c */ /* 0x000fda0003f06270 */
[----:B--2---:R-:W-:Y:S05]  /*0b20*/  @!P0 BRA `(.L_x_9) ;  /* 0x0000000000488947 */ /* 0x004fea0003800000 */
[----:B------:R-:W2:Y:S04]  /*0b30*/  LDG.E.64 R4, desc[UR12][R10.64] ;  /* 0x0000000c0a047981 */ /* 0x000ea8000c1e1b00 */
[----:B------:R-:W2:Y:S04]  /*0b40*/  LDG.E.64 R6, desc[UR12][R10.64+0x8] ;  /* 0x0000080c0a067981 */ /* 0x000ea8000c1e1b00 */
[----:B------:R-:W3:Y:S01]  /*0b50*/  LDG.E.64 R2, desc[UR12][R10.64+0x10] ;  /* 0x0000100c0a027981 */ /* 0x000ee2000c1e1b00 */
[----:B------:R-:W-:-:S03]  /*0b60*/  ISETP.NE.AND P0, PT, R19, 0x1, PT ;  /* 0x000000011300780c */ /* 0x000fc60003f05270 */
[----:B--2---:R0:W-:Y:S04]  /*0b70*/  STL.128 [R1], R4 ;  /* 0x0000000401007387 */ /* 0x0041e80000100c00 */
[----:B---3--:R0:W-:Y:S06]  /*0b80*/  STL.64 [R1+0x10], R2 ;  /* 0x0000100201007387 */ /* 0x0081ec0000100a00 */
[----:B------:R-:W-:Y:S05]  /*0b90*/  @!P0 BRA `(.L_x_9) ;  /* 0x00000000002c8947 */ /* 0x000fea0003800000 */
[----:B------:R-:W-:Y:S01]  /*0ba0*/  ISETP.GE.U32.AND P0, PT, R19, 0x3, PT ;  /* 0x000000031300780c */ /* 0x000fe20003f06070 */
[----:B0-----:R-:W2:Y:S04]  /*0bb0*/  LDG.E.64 R2, desc[UR12][R14.64] ;  /* 0x0000000c0e027981 */ /* 0x001ea8000c1e1b00 */
[----:B------:R-:W3:Y:S04]  /*0bc0*/  LDG.E.64 R4, desc[UR12][R14.64+0x8] ;  /* 0x0000080c0e047981 */ /* 0x000ee8000c1e1b00 */
[----:B------:R-:W3:Y:S04]  /*0bd0*/  LDG.E.64 R6, desc[UR12][R14.64+0x10] ;  /* 0x0000100c0e067981 */ /* 0x000ee8000c1e1b00 */
[----:B------:R-:W4:Y:S04]  /*0be0*/  @P0 LDG.E.64 R8, desc[UR12][R44.64] ;  /* 0x0000000c2c080981 */ /* 0x000f28000c1e1b00 */
[----:B------:R-:W4:Y:S04]  /*0bf0*/  @P0 LDG.E.64 R10, desc[UR12][R44.64+0x8] ;  /* 0x0000080c2c0a0981 */ /* 0x000f28000c1e1b00 */
[----:B------:R-:W4:Y:S04]  /*0c00*/  @P0 LDG.E.64 R12, desc[UR12][R44.64+0x10] ;  /* 0x0000100c2c0c0981 */ /* 0x000f28000c1e1b00 */
[----:B--2---:R1:W-:Y:S04]  /*0c10*/  STL.64 [R1+0x18], R2 ;  /* 0x0000180201007387 */ /* 0x0043e80000100a00 */
[----:B---3--:R1:W-:Y:S04]  /*0c20*/  STL.128 [R1+0x20], R4 ;  /* 0x0000200401007387 */ /* 0x0083e80000100c00 */
[----:B----4-:R1:W-:Y:S04]  /*0c30*/  @P0 STL.128 [R1+0x30], R8 ;  /* 0x0000300801000387 */ /* 0x0103e80000100c00 */
[----:B------:R1:W-:Y:S02]  /*0c40*/  @P0 STL.64 [R1+0x40], R12 ;  /* 0x0000400c01000387 */ /* 0x0003e40000100a00 */
.L_x_9:
[----:B------:R-:W-:Y:S05]  /*0c50*/  BSYNC.RECONVERGENT B0 ;  /* 0x0000000000007941 */ /* 0x000fea0003800200 */
.L_x_8:
[----:B------:R-:W-:Y:S01]  /*0c60*/  BSSY.RECONVERGENT B0, `(.L_x_10) ;  /* 0x00001a2000007945 */ /* 0x000fe20003800200 */
.L_x_37:
[----:B------:R-:W-:Y:S01]  /*0c70*/  ISETP.NE.AND P2, PT, R19, 0x3, PT ;  /* 0x000000031300780c */ /* 0x000fe20003f45270 */
[----:B------:R-:W-:-:S12]  /*0c80*/  BSSY.RECONVERGENT B1, `(.L_x_11) ;  /* 0x000001d000017945 */ /* 0x000fd80003800200 */
[----:B0-----:R-:W-:Y:S05]  /*0c90*/  @!P2 BRA `(.L_x_12) ;  /* 0x000000000058a947 */ /* 0x001fea0003800000 */
[----:B------:R-:W-:-:S13]  /*0ca0*/  ISETP.NE.AND P0, PT, R19, 0x2, PT ;  /* 0x000000021300780c */ /* 0x000fda0003f05270 */
[----:B------:R-:W-:Y:S05]  /*0cb0*/  @!P0 BRA `(.L_x_13) ;  /* 0x0000000000388947 */ /* 0x000fea0003800000 */
[----:B------:R-:W-:Y:S01]  /*0cc0*/  ISETP.NE.AND P0, PT, R19, 0x1, PT ;  /* 0x000000011300780c */ /* 0x000fe20003f05270 */
[----:B-----5:R-:W-:Y:S01]  /*0cd0*/  IMAD.MOV.U32 R15, RZ, RZ, R25 ;  /* 0x000000ffff0f7224 */ /* 0x020fe200078e0019 */
[----:B------:R-:W-:Y:S01]  /*0ce0*/  MOV R14, R24 ;  /* 0x00000018000e7202 */ /* 0x000fe20000000f00 */
[----:B-1----:R-:W-:Y:S01]  /*0cf0*/  IMAD.MOV.U32 R12, RZ, RZ, R26 ;  /* 0x000000ffff0c7224 */ /* 0x002fe200078e001a */
[----:B------:R-:W-:Y:S01]  /*0d00*/  MOV R13, R27 ;  /* 0x0000001b000d7202 */ /* 0x000fe20000000f00 */
[----:B0-----:R-:W-:Y:S02]  /*0d10*/  IMAD.MOV.U32 R2, RZ, RZ, R28 ;  /* 0x000000ffff027224 */ /* 0x001fe400078e001c */
[----:B------:R-:W-:-:S06]  /*0d20*/  IMAD.MOV.U32 R3, RZ, RZ, R29 ;  /* 0x000000ffff037224 */ /* 0x000fcc00078e001d */
[----:B------:R-:W-:Y:S05]  /*0d30*/  @P0 BRA `(.L_x_14) ;  /* 0x0000000000440947 */ /* 0x000fea0003800000 */
[----:B------:R-:W2:Y:S04]  /*0d40*/  LDL.128 R4, [R1] ;  /* 0x0000000001047983 */ /* 0x000ea80000100c00 */
[----:B------:R-:W3:Y:S01]  /*0d50*/  LDL.64 R14, [R1+0x10] ;  /* 0x00001000010e7983 */ /* 0x000ee20000100a00 */
[----:B--2---:R-:W-:Y:S02]  /*0d60*/  DFMA R2, R4, 0.5, R28 ;  /* 0x3fe000000402782b */ /* 0x004fe4000000001c */
[----:B------:R-:W-:Y:S02]  /*0d70*/  DFMA R12, R6, 0.5, R26 ;  /* 0x3fe00000060c782b */ /* 0x000fe4000000001a */
[----:B---3--:R-:W-:Y:S01]  /*0d80*/  DFMA R14, R14, 0.5, R24 ;  /* 0x3fe000000e0e782b */ /* 0x008fe20000000018 */
[----:B------:R-:W-:Y:S10]  /*0d90*/  BRA `(.L_x_14) ;  /* 0x00000000002c7947 */ /* 0x000ff40003800000 */
.L_x_13:
[----:B-1----:R-:W2:Y:S04]  /*0da0*/  LDL.128 R12, [R1+0x20] ;  /* 0x00002000010c7983 */ /* 0x002ea80000100c00 */
[----:B0-----:R-:W3:Y:S01]  /*0db0*/  LDL.64 R2, [R1+0x18] ;  /* 0x0000180001027983 */ /* 0x001ee20000100a00 */
[----:B--2--5:R-:W-:Y:S02]  /*0dc0*/  DFMA R12, R12, 0.5, R26 ;  /* 0x3fe000000c0c782b */ /* 0x024fe4000000001a */
[----:B------:R-:W-:Y:S02]  /*0dd0*/  DFMA R14, R14, 0.5, R24 ;  /* 0x3fe000000e0e782b */ /* 0x000fe40000000018 */
[----:B---3--:R-:W-:Y:S01]  /*0de0*/  DFMA R2, R2, 0.5, R28 ;  /* 0x3fe000000202782b */ /* 0x008fe2000000001c */
[----:B------:R-:W-:Y:S10]  /*0df0*/  BRA `(.L_x_14) ;  /* 0x0000000000147947 */ /* 0x000ff40003800000 */
.L_x_12:
[----:B01----:R-:W2:Y:S04]  /*0e00*/  LDL.128 R4, [R1+0x30] ;  /* 0x0000300001047983 */ /* 0x003ea80000100c00 */
[----:B------:R-:W3:Y:S01]  /*0e10*/  LDL.64 R14, [R1+0x40] ;  /* 0x00004000010e7983 */ /* 0x000ee20000100a00 */
[----:B--2--5:R-:W-:Y:S02]  /*0e20*/  DADD R2, R28, R4 ;  /* 0x000000001c027229 */ /* 0x024fe40000000004 */
[----:B------:R-:W-:Y:S02]  /*0e30*/  DADD R12, R26, R6 ;  /* 0x000000001a0c7229 */ /* 0x000fe40000000006 */
[----:B---3--:R-:W-:-:S11]  /*0e40*/  DADD R14, R24, R14 ;  /* 0x00000000180e7229 */ /* 0x008fd6000000000e */
.L_x_14:
[----:B------:R-:W-:Y:S05]  /*0e50*/  BSYNC.RECONVERGENT B1 ;  /* 0x0000000000017941 */ /* 0x000fea0003800200 */
.L_x_11:
[----:B------:R-:W-:Y:S01]  /*0e60*/  BSSY.RECONVERGENT B1, `(.L_x_15) ;  /* 0x0000081000017945 */ /* 0x000fe20003800200 */
[----:B------:R-:W-:-:S07]  /*0e70*/  MOV R21, R20 ;  /* 0x0000001400157202 */ /* 0x000fce0000000f00 */
.L_x_19:
[----:B------:R-:W-:-:S04]  /*0e80*/  IMAD.SHL.U32 R22, R21, 0x4, RZ ;  /* 0x0000000415167824 */ /* 0x000fc800078e00ff */
[----:B------:R-:W-:-:S05]  /*0e90*/  IMAD.WIDE R4, R22, 0x4, R38 ;  /* 0x0000000416047825 */ /* 0x000fca00078e0226 */
[----:B------:R-:W2:Y:S04]  /*0ea0*/  LD.E R6, desc[UR12][R4.64] ;  /* 0x0000000c04067980 */ /* 0x000ea8000c101900 */
[----:B------:R-:W3:Y:S04]  /*0eb0*/  LD.E R9, desc[UR12][R4.64+0x8] ;  /* 0x0000080c04097980 */ /* 0x000ee8000c101900 */
[----:B------:R-:W4:Y:S04]  /*0ec0*/  LD.E R10, desc[UR12][R4.64+0xc] ;  /* 0x00000c0c040a7980 */ /* 0x000f28000c101900 */
[----:B------:R-:W5:Y:S01]  /*0ed0*/  LD.E R8, desc[UR12][R4.64+0x4] ;  /* 0x0000040c04087980 */ /* 0x000f62000c101900 */
[----:B--2---:R-:W-:-:S02]  /*0ee0*/  IMAD R7, R6, 0x3, RZ ;  /* 0x0000000306077824 */ /* 0x004fc400078e02ff */
[----:B---3--:R-:W-:Y:S02]  /*0ef0*/  IMAD R9, R9, 0x3, RZ ;  /* 0x0000000309097824 */ /* 0x008fe400078e02ff */
[----:B------:R-:W-:-:S04]  /*0f00*/  IMAD.WIDE R6, R7, 0x8, R36 ;  /* 0x0000000807067825 */ /* 0x000fc800078e0224 */
[----:B----4-:R-:W-:Y:S01]  /*0f10*/  IMAD R71, R10, 0x3, RZ ;  /* 0x000000030a477824 */ /* 0x010fe200078e02ff */
[----:B------:R-:W2:Y:S01]  /*0f20*/  LD.E.64 R44, desc[UR12][R6.64+0x10] ;  /* 0x0000100c062c7980 */ /* 0x000ea2000c101b00 */
[----:B------:R-:W-:-:S03]  /*0f30*/  IMAD.WIDE R72, R9, 0x8, R36 ;  /* 0x0000000809487825 */ /* 0x000fc600078e0224 */
[----:B------:R-:W3:Y:S01]  /*0f40*/  LD.E.64 R10, desc[UR12][R6.64] ;  /* 0x0000000c060a7980 */ /* 0x000ee2000c101b00 */
[----:B------:R-:W-:-:S03]  /*0f50*/  IMAD.WIDE R70, R71, 0x8, R36 ;  /* 0x0000000847467825 */ /* 0x000fc600078e0224 */
[----:B------:R-:W3:Y:S04]  /*0f60*/  LD.E.64 R46, desc[UR12][R72.64] ;  /* 0x0000000c482e7980 */ /* 0x000ee8000c101b00 */
[----:B------:R-:W2:Y:S01]  /*0f70*/  LD.E.64 R48, desc[UR12][R70.64+0x10] ;  /* 0x0000100c46307980 */ /* 0x000ea2000c101b00 */
[----:B-----5:R-:W-:-:S03]  /*0f80*/  IMAD R9, R8, 0x3, RZ ;  /* 0x0000000308097824 */ /* 0x020fc600078e02ff */
[----:B------:R-:W4:Y:S04]  /*0f90*/  LD.E.64 R50, desc[UR12][R72.64+0x10] ;  /* 0x0000100c48327980 */ /* 0x000f28000c101b00 */
[----:B------:R-:W5:Y:S01]  /*0fa0*/  LD.E.64 R52, desc[UR12][R70.64] ;  /* 0x0000000c46347980 */ /* 0x000f62000c101b00 */
[----:B------:R-:W-:-:S03]  /*0fb0*/  IMAD.WIDE R8, R9, 0x8, R36 ;  /* 0x0000000809087825 */ /* 0x000fc600078e0224 */
[----:B------:R-:W5:Y:S04]  /*0fc0*/  LD.E.64 R54, desc[UR12][R6.64+0x8] ;  /* 0x0000080c06367980 */ /* 0x000f68000c101b00 */
[----:B------:R-:W5:Y:S04]  /*0fd0*/  LD.E.64 R56, desc[UR12][R70.64+0x8] ;  /* 0x0000080c46387980 */ /* 0x000f68000c101b00 */
[----:B------:R-:W5:Y:S04]  /*0fe0*/  LD.E.64 R58, desc[UR12][R72.64+0x8] ;  /* 0x0000080c483a7980 */ /* 0x000f68000c101b00 */
[----:B------:R-:W5:Y:S04]  /*0ff0*/  LD.E.64 R60, desc[UR12][R8.64+0x8] ;  /* 0x0000080c083c7980 */ /* 0x000f68000c101b00 */
[----:B------:R-:W5:Y:S04]  /*1000*/  LD.E.64 R62, desc[UR12][R8.64] ;  /* 0x0000000c083e7980 */ /* 0x000f68000c101b00 */
[----:B------:R0:W5:Y:S01]  /*1010*/  LD.E.64 R64, desc[UR12][R8.64+0x10] ;  /* 0x0000100c08407980 */ /* 0x000162000c101b00 */
[----:B------:R-:W-:Y:S01]  /*1020*/  BSSY.RECONVERGENT B2, `(.L_x_16) ;  /* 0x0000024000027945 */ /* 0x000fe20003800200 */
[----:B---3--:R-:W-:-:S02]  /*1030*/  DADD R4, -R10, R46 ;  /* 0x000000000a047229 */ /* 0x008fc4000000012e */
[C---:B--2---:R-:W-:Y:S02]  /*1040*/  DADD R66, -R44.reuse, R48 ;  /* 0x000000002c427229 */ /* 0x044fe40000000130 */
[----:B----4-:R-:W-:Y:S02]  /*1050*/  DADD R76, -R44, R50 ;  /* 0x000000002c4c7229 */ /* 0x010fe40000000132 */
[----:B-----5:R-:W-:-:S04]  /*1060*/  DADD R68, -R10, R52 ;  /* 0x000000000a447229 */ /* 0x020fc80000000134 */
[----:B------:R-:W-:Y:S02]  /*1070*/  DMUL R78, R4, R66 ;  /* 0x00000042044e7228 */ /* 0x000fe40000000000 */
[----:B------:R-:W-:-:S06]  /*1080*/  DADD R70, -R54, R56 ;  /* 0x0000000036467229 */ /* 0x000fcc0000000138 */
[----:B------:R-:W-:Y:S02]  /*1090*/  DFMA R78, R76, R68, -R78 ;  /* 0x000000444c4e722b */ /* 0x000fe4000000084e */
[C---:B------:R-:W-:Y:S02]  /*10a0*/  DADD R74, -R54.reuse, R58 ;  /* 0x00000000364a7229 */ /* 0x040fe4000000013a */
[----:B------:R-:W-:Y:S02]  /*10b0*/  DADD R6, -R54, R60 ;  /* 0x0000000036067229 */ /* 0x000fe4000000013c */
[----:B------:R-:W-:-:S06]  /*10c0*/  DMUL R76, R76, R70 ;  /* 0x000000464c4c7228 */ /* 0x000fcc0000000000 */
[----:B0-----:R-:W-:Y:S02]  /*10d0*/  DMUL R8, R6, R78 ;  /* 0x0000004e06087228 */ /* 0x001fe40000000000 */
[C---:B------:R-:W-:Y:S02]  /*10e0*/  DFMA R76, R74.reuse, R66, -R76 ;  /* 0x000000424a4c722b */ /* 0x040fe4000000084c */
[----:B------:R-:W-:Y:S02]  /*10f0*/  DMUL R74, R74, R68 ;  /* 0x000000444a4a7228 */ /* 0x000fe40000000000 */
[----:B------:R-:W-:Y:S02]  /*1100*/  DADD R6, -R10, R62 ;  /* 0x000000000a067229 */ /* 0x000fe4000000013e */
[----:B------:R-:W-:-:S04]  /*1110*/  DADD R78, -R44, R64 ;  /* 0x000000002c4e7229 */ /* 0x000fc80000000140 */
[----:B------:R-:W-:Y:S02]  /*1120*/  DFMA R74, R4, R70, -R74 ;  /* 0x00000046044a722b */ /* 0x000fe4000000084a */
[----:B------:R-:W-:-:S08]  /*1130*/  DFMA R6, R6, R76, R8 ;  /* 0x0000004c0606722b */ /* 0x000fd00000000008 */
[----:B------:R-:W-:-:S06]  /*1140*/  DFMA R78, R78, R74, R6 ;  /* 0x0000004a4e4e722b */ /* 0x000fcc0000000006 */
[----:B------:R-:W0:Y:S04]  /*1150*/  MUFU.RCP64H R5, R79 ;  /* 0x0000004f00057308 */ /* 0x000e280000001800 */
[----:B------:R-:W-:-:S06]  /*1160*/  VIADD R4, R79, 0x300402 ;  /* 0x003004024f047836 */ /* 0x000fcc0000000000 */
[----:B0-----:R-:W-:-:S08]  /*1170*/  DFMA R6, -R78, R4, 1 ;  /* 0x3ff000004e06742b */ /* 0x001fd00000000104 */
[----:B------:R-:W-:Y:S01]  /*1180*/  DFMA R6, R6, R6, R6 ;  /* 0x000000060606722b */ /* 0x000fe20000000006 */
[----:B------:R-:W-:-:S07]  /*1190*/  FSETP.GEU.AND P0, PT, |R4|, 5.8789094863358348022e-39, PT ;  /* 0x004004020400780b */ /* 0x000fce0003f0e200 */
[----:B------:R-:W-:-:S08]  /*11a0*/  DFMA R6, R4, R6, R4 ;  /* 0x000000060406722b */ /* 0x000fd00000000004 */
[----:B------:R-:W-:Y:S02]  /*11b0*/  DFMA R8, -R78, R6, 1 ;  /* 0x3ff000004e08742b */ /* 0x000fe40000000106 */
[----:B------:R-:W-:Y:S02]  /*11c0*/  DADD R72, -R10, R2 ;  /* 0x000000000a487229 */ /* 0x000fe40000000102 */
[----:B------:R-:W-:-:S04]  /*11d0*/  DADD R74, -R54, R12 ;  /* 0x00000000364a7229 */ /* 0x000fc8000000010c */
[----:B------:R-:W-:Y:S02]  /*11e0*/  DFMA R6, R6, R8, R6 ;  /* 0x000000080606722b */ /* 0x000fe40000000006 */
[----:B------:R-:W-:Y:S01]  /*11f0*/  DADD R8, -R44, R14 ;  /* 0x000000002c087229 */ /* 0x000fe2000000010e */
[----:B------:R-:W-:Y:S10]  /*1200*/  @P0 BRA `(.L_x_17) ;  /* 0x0000000000140947 */ /* 0x000ff40003800000 */
[----:B------:R-:W-:Y:S02]  /*1210*/  LOP3.LUT R6, R79, 0x7fffffff, RZ, 0xc0, !PT ;  /* 0x7fffffff4f067812 */ /* 0x000fe400078ec0ff */
[----:B------:R-:W-:Y:S02]  /*1220*/  MOV R4, 0x1250 ;  /* 0x0000125000047802 */ /* 0x000fe40000000f00 */
[----:B------:R-:W-:-:S07]  /*1230*/  IADD3 R6, PT, PT, R6, -0x100000, RZ ;  /* 0xfff0000006067810 */ /* 0x000fce0007ffe0ff */
[----:B------:R-:W-:Y:S05]  /*1240*/  CALL.REL.NOINC `($__internal_0_$__cuda_sm20_dblrcp_rn_slowpath_v3) ;  /* 0x0000002000307944 */ /* 0x000fea0003c00000 */
[----:B------:R-:W-:-:S07]  /*1250*/  IMAD.MOV.U32 R7, RZ, RZ, R77 ;  /* 0x000000ffff077224 */ /* 0x000fce00078e004d */
.L_x_17:
[----:B------:R-:W-:Y:S05]  /*1260*/  BSYNC.RECONVERGENT B2 ;  /* 0x0000000000027941 */ /* 0x000fea0003800200 */
.L_x_16:
[----:B------:R-:W-:Y:S02]  /*1270*/  DADD R52, R46, -R52 ;  /* 0x000000002e347229 */ /* 0x000fe40000000834 */
[----:B------:R-:W-:Y:S02]  /*1280*/  DADD R48, R50, -R48 ;  /* 0x0000000032307229 */ /* 0x000fe40000000830 */
[----:B------:R-:W-:Y:S02]  /*1290*/  DADD R10, R10, -R62 ;  /* 0x000000000a0a7229 */ /* 0x000fe4000000083e */
[----:B------:R-:W-:Y:S02]  /*12a0*/  DADD R50, R64, -R50 ;  /* 0x0000000040327229 */ /* 0x000fe40000000832 */
[----:B------:R-:W-:Y:S02]  /*12b0*/  DMUL R4, R66, R52 ;  /* 0x0000003442047228 */ /* 0x000fe40000000000 */
[----:B------:R-:W-:-:S02]  /*12c0*/  DADD R56, R58, -R56 ;  /* 0x000000003a387229 */ /* 0x000fc40000000838 */
[----:B------:R-:W-:Y:S02]  /*12d0*/  DADD R44, R44, -R64 ;  /* 0x000000002c2c7229 */ /* 0x000fe40000000840 */
[----:B------:R-:W-:Y:S02]  /*12e0*/  DADD R54, R54, -R60 ;  /* 0x0000000036367229 */ /* 0x000fe4000000083c */
[----:B------:R-:W-:Y:S02]  /*12f0*/  DADD R58, R60, -R58 ;  /* 0x000000003c3a7229 */ /* 0x000fe4000000083a */
[----:B------:R-:W-:Y:S02]  /*1300*/  DADD R46, R62, -R46 ;  /* 0x000000003e2e7229 */ /* 0x000fe4000000082e */
[----:B------:R-:W-:Y:S02]  /*1310*/  DMUL R62, R70, R48 ;  /* 0x00000030463e7228 */ /* 0x000fe40000000000 */
[----:B------:R-:W-:-:S02]  /*1320*/  DMUL R60, R66, R10 ;  /* 0x0000000a423c7228 */ /* 0x000fc40000000000 */
[----:B------:R-:W-:Y:S02]  /*1330*/  DFMA R64, R68, R48, -R4 ;  /* 0x000000304440722b */ /* 0x000fe40000000804 */
[----:B------:R-:W-:Y:S02]  /*1340*/  DMUL R4, R10, R50 ;  /* 0x000000320a047228 */ /* 0x000fe40000000000 */
[----:B------:R-:W-:Y:S02]  /*1350*/  DMUL R76, R68, R56 ;  /* 0x00000038444c7228 */ /* 0x000fe40000000000 */
[----:B------:R-:W-:Y:S02]  /*1360*/  DMUL R48, R70, R44 ;  /* 0x0000002c46307228 */ /* 0x000fe40000000000 */
[----:B------:R-:W-:Y:S02]  /*1370*/  DFMA R56, R66, R56, -R62 ;  /* 0x000000384238722b */ /* 0x000fe4000000083e */
[----:B------:R-:W-:-:S02]  /*1380*/  DFMA R60, R68, R44, -R60 ;  /* 0x0000002c443c722b */ /* 0x000fc4000000083c */
[----:B------:R-:W-:Y:S02]  /*1390*/  DMUL R64, R74, R64 ;  /* 0x000000404a407228 */ /* 0x000fe40000000000 */
[C---:B------:R-:W-:Y:S02]  /*13a0*/  DFMA R4, R44.reuse, R46, -R4 ;  /* 0x0000002e2c04722b */ /* 0x040fe40000000804 */
[----:B------:R-:W-:Y:S02]  /*13b0*/  DMUL R44, R44, R58 ;  /* 0x0000003a2c2c7228 */ /* 0x000fe40000000000 */
[----:B------:R-:W-:Y:S02]  /*13c0*/  DFMA R52, R70, R52, -R76 ;  /* 0x000000344634722b */ /* 0x000fe4000000084c */
[-C--:B------:R-:W-:Y:S02]  /*13d0*/  DFMA R48, R66, R54.reuse, -R48 ;  /* 0x000000364230722b */ /* 0x080fe40000000830 */
[----:B------:R-:W-:-:S02]  /*13e0*/  DMUL R68, R68, R54 ;  /* 0x0000003644447228 */ /* 0x000fc40000000000 */
[----:B------:R-:W-:Y:S02]  /*13f0*/  DMUL R60, R74, R60 ;  /* 0x0000003c4a3c7228 */ /* 0x000fe40000000000 */
[----:B------:R-:W-:Y:S02]  /*1400*/  DFMA R56, R72, R56, R64 ;  /* 0x000000384838722b */ /* 0x000fe40000000040 */
[C---:B------:R-:W-:Y:S02]  /*1410*/  DMUL R46, R54.reuse, R46 ;  /* 0x0000002e362e7228 */ /* 0x040fe40000000000 */
[----:B------:R-:W-:Y:S02]  /*1420*/  DFMA R44, R54, R50, -R44 ;  /* 0x00000032362c722b */ /* 0x000fe4000000082c */
[----:B------:R-:W-:Y:S02]  /*1430*/  DMUL R4, R74, R4 ;  /* 0x000000044a047228 */ /* 0x000fe40000000000 */
[----:B------:R-:W-:-:S02]  /*1440*/  DFMA R68, R70, R10, -R68 ;  /* 0x0000000a4644722b */ /* 0x000fc40000000844 */
[----:B------:R-:W-:Y:S02]  /*1450*/  DFMA R48, R72, R48, R60 ;  /* 0x000000304830722b */ /* 0x000fe4000000003c */
[----:B------:R-:W-:Y:S02]  /*1460*/  DFMA R52, R8, R52, R56 ;  /* 0x000000340834722b */ /* 0x000fe40000000038 */
[----:B------:R-:W-:Y:S02]  /*1470*/  DFMA R46, R10, R58, -R46 ;  /* 0x0000003a0a2e722b */ /* 0x000fe4000000082e */
[----:B------:R-:W-:Y:S02]  /*1480*/  DFMA R44, R72, R44, R4 ;  /* 0x0000002c482c722b */ /* 0x000fe40000000004 */
[----:B------:R-:W-:Y:S02]  /*1490*/  DFMA R4, R8, R68, R48 ;  /* 0x000000440804722b */ /* 0x000fe40000000030 */
[----:B------:R-:W-:-:S04]  /*14a0*/  DMUL R10, R52, R6 ;  /* 0x00000006340a7228 */ /* 0x000fc80000000000 */
[----:B------:R-:W-:Y:S02]  /*14b0*/  DFMA R44, R8, R46, R44 ;  /* 0x0000002e082c722b */ /* 0x000fe4000000002c */
[----:B------:R-:W-:Y:S02]  /*14c0*/  DMUL R4, R4, R6 ;  /* 0x0000000604047228 */ /* 0x000fe40000000000 */
[----:B------:R-:W-:-:S04]  /*14d0*/  DADD R8, -R10, 1 ;  /* 0x3ff000000a087429 */ /* 0x000fc80000000100 */
[----:B------:R-:W-:-:S04]  /*14e0*/  DMUL R6, R44, R6 ;  /* 0x000000062c067228 */ /* 0x000fc80000000000 */
[----:B------:R-:W-:-:S03]  /*14f0*/  DADD R8, -R4, R8 ;  /* 0x0000000004087229 */ /* 0x000fc60000000108 */
[----:B------:R0:W-:Y:S05]  /*1500*/  STL.128 [R1+0x70], R4 ;  /* 0x0000700401007387 */ /* 0x0001ea0000100c00 */
[----:B------:R-:W-:-:S07]  /*1510*/  DADD R8, -R6, R8 ;  /* 0x0000000006087229 */ /* 0x000fce0000000108 */
[----:B------:R0:W-:Y:S01]  /*1520*/  STL.128 [R1+0x60], R8 ;  /* 0x0000600801007387 */ /* 0x0001e20000100c00 */
[----:B------:R-:W-:-:S06]  /*1530*/  DSETP.GEU.AND P0, PT, R10, R8, PT ;  /* 0x000000080a00722a */ /* 0x000fcc0003f0e000 */
[----:B------:R-:W-:-:S04]  /*1540*/  SEL R46, RZ, 0x1, P0 ;  /* 0x00000001ff2e7807 */ /* 0x000fc80000000000 */
[----:B------:R-:W-:-:S05]  /*1550*/  LEA R48, R46, UR5, 0x3 ;  /* 0x000000052e307c11 */ /* 0x000fca000f8e18ff */
[----:B------:R-:W2:Y:S02]  /*1560*/  LDL.64 R44, [R48] ;  /* 0x00000000302c7983 */ /* 0x000ea40000100a00 */
[----:B--2---:R-:W-:-:S06]  /*1570*/  DSETP.GEU.AND P0, PT, R4, R44, PT ;  /* 0x0000002c0400722a */ /* 0x004fcc0003f0e000 */
[----:B------:R-:W-:-:S04]  /*1580*/  SEL R44, R46, 0x2, P0 ;  /* 0x000000022e2c7807 */ /* 0x000fc80000000000 */
[----:B------:R-:W-:-:S05]  /*1590*/  LEA R45, R44, UR5, 0x3 ;  /* 0x000000052c2d7c11 */ /* 0x000fca000f8e18ff */
[----:B------:R-:W2:Y:S02]  /*15a0*/  LDL.64 R46, [R45] ;  /* 0x000000002d2e7983 */ /* 0x000ea40000100a00 */
[----:B--2---:R-:W-:-:S06]  /*15b0*/  DSETP.GEU.AND P0, PT, R6, R46, PT ;  /* 0x0000002e0600722a */ /* 0x004fcc0003f0e000 */
[----:B------:R-:W-:-:S04]  /*15c0*/  SEL R49, R44, 0x3, P0 ;  /* 0x000000032c317807 */ /* 0x000fc80000000000 */
[----:B------:R-:W-:-:S05]  /*15d0*/  LEA R44, R49, UR5, 0x3 ;  /* 0x00000005312c7c11 */ /* 0x000fca000f8e18ff */
[----:B------:R-:W2:Y:S02]  /*15e0*/  LDL.64 R46, [R44] ;  /* 0x000000002c2e7983 */ /* 0x000ea40000100a00 */
[----:B--2---:R-:W-:-:S14]  /*15f0*/  DSETP.GE.AND P0, PT, R46, -UR18, PT ;  /* 0x800000122e007e2a */ /* 0x004fdc000bf06000 */
[----:B0-----:R-:W-:Y:S05]  /*1600*/  @P0 BRA `(.L_x_18) ;  /* 0x0000000000180947 */ /* 0x001fea0003800000 */
[----:B------:R-:W-:-:S04]  /*1610*/  IMAD.IADD R45, R22, 0x1, R49 ;  /* 0x00000001162d7824 */ /* 0x000fc800078e0231 */
[----:B------:R-:W-:-:S05]  /*1620*/  IMAD.WIDE R44, R45, 0x4, R34 ;  /* 0x000000042d2c7825 */ /* 0x000fca00078e0222 */
[----:B------:R-:W2:Y:S02]  /*1630*/  LD.E R21, desc[UR12][R44.64] ;  /* 0x0000000c2c157980 */ /* 0x000ea4000c101900 */
[----:B--2---:R-:W-:-:S13]  /*1640*/  ISETP.NE.AND P0, PT, R21, -0x1, PT ;  /* 0xffffffff1500780c */ /* 0x004fda0003f05270 */
[----:B------:R-:W-:Y:S05]  /*1650*/  @P0 BRA `(.L_x_19) ;  /* 0xfffffff800080947 */ /* 0x000fea000383ffff */
[----:B------:R-:W-:-:S07]  /*1660*/  MOV R21, 0xffffffff ;  /* 0xffffffff00157802 */ /* 0x000fce0000000f00 */
.L_x_18:
[----:B------:R-:W-:Y:S05]  /*1670*/  BSYNC.RECONVERGENT B1 ;  /* 0x0000000000017941 */ /* 0x000fea0003800200 */
.L_x_15:
[----:B------:R-:W0:Y:S02]  /*1680*/  LDC.64 R44, c[0x0][0x388] ;  /* 0x0000e200ff2c7b82 */ /* 0x000e240000000a00 */
[----:B0-----:R-:W-:-:S06]  /*1690*/  DSETP.GE.AND P0, PT, R30, R44, PT ;  /* 0x0000002c1e00722a */ /* 0x001fcc0003f06000 */
[----:B------:R-:W-:-:S13]  /*16a0*/  ISETP.NE.AND P0, PT, R21, -0x1, !P0 ;  /* 0xffffffff1500780c */ /* 0x000fda0004705270 */
[----:B------:R-:W-:Y:S05]  /*16b0*/  @!P0 BRA `(.L_x_20) ;  /* 0x0000000c00f08947 */ /* 0x000fea0003800000 */
[----:B------:R-:W0:Y:S01]  /*16c0*/  MUFU.RCP64H R3, R33 ;  /* 0x0000002100037308 */ /* 0x000e220000001800 */
[----:B------:R-:W-:Y:S01]  /*16d0*/  VIADD R2, R19, 0xffffffff ;  /* 0xffffffff13027836 */ /* 0x000fe20000000000 */
[----:B------:R-:W-:Y:S04]  /*16e0*/  BSSY.RECONVERGENT B1, `(.L_x_21) ;  /* 0x000000f000017945 */ /* 0x000fe80003800200 */
[----:B------:R-:W-:Y:S01]  /*16f0*/  ISETP.GE.U32.AND P0, PT, R2, 0x2, PT ;  /* 0x000000020200780c */ /* 0x000fe20003f06070 */
[----:B------:R-:W-:-:S06]  /*1700*/  IMAD.MOV.U32 R2, RZ, RZ, 0x1 ;  /* 0x00000001ff027424 */ /* 0x000fcc00078e00ff */
[----:B0-----:R-:W-:-:S06]  /*1710*/  DFMA R12, -R32, R2, 1 ;  /* 0x3ff00000200c742b */ /* 0x001fcc0000000102 */
[----:B------:R-:W0:Y:S02]  /*1720*/  @!P0 LDC.64 R14, c[0x0][0x390] ;  /* 0x0000e400ff0e8b82 */ /* 0x000e240000000a00 */
[----:B------:R-:W-:-:S08]  /*1730*/  DFMA R12, R12, R12, R12 ;  /* 0x0000000c0c0c722b */ /* 0x000fd0000000000c */
[----:B------:R-:W-:-:S08]  /*1740*/  DFMA R12, R2, R12, R2 ;  /* 0x0000000c020c722b */ /* 0x000fd00000000002 */
[----:B------:R-:W-:-:S08]  /*1750*/  DFMA R2, -R32, R12, 1 ;  /* 0x3ff000002002742b */ /* 0x000fd0000000010c */
[----:B------:R-:W-:Y:S02]  /*1760*/  DFMA R12, R12, R2, R12 ;  /* 0x000000020c0c722b */ /* 0x000fe4000000000c */
[----:B0-----:R-:W-:Y:S01]  /*1770*/  @!P0 DFMA R2, R14, 0.5, R30 ;  /* 0x3fe000000e02882b */ /* 0x001fe2000000001e */
[----:B------:R-:W-:Y:S10]  /*1780*/  @!P0 BRA `(.L_x_22) ;  /* 0x0000000000108947 */ /* 0x000ff40003800000 */
[----:B------:R-:W0:Y:S01]  /*1790*/  @!P2 LDC.64 R14, c[0x0][0x390] ;  /* 0x0000e400ff0eab82 */ /* 0x000e220000000a00 */
[----:B------:R-:W-:Y:S01]  /*17a0*/  MOV R2, R30 ;  /* 0x0000001e00027202 */ /* 0x000fe20000000f00 */
[----:B------:R-:W-:Y:S01]  /*17b0*/  IMAD.MOV.U32 R3, RZ, RZ, R31 ;  /* 0x000000ffff037224 */ /* 0x000fe200078e001f */
[----:B0-----:R-:W-:-:S11]  /*17c0*/  @!P2 DADD R2, R30, R14 ;  /* 0x000000001e02a229 */ /* 0x001fd6000000000e */
.L_x_22:
[----:B------:R-:W-:Y:S05]  /*17d0*/  BSYNC.RECONVERGENT B1 ;  /* 0x0000000000017941 */ /* 0x000fea0003800200 */
.L_x_21:
[----:B------:R-:W-:Y:S01]  /*17e0*/  DADD R14, -R2, R44 ;  /* 0x00000000020e7229 */ /* 0x000fe2000000012c */
[----:B------:R-:W-:Y:S07]  /*17f0*/  BSSY.RECONVERGENT B1, `(.L_x_23) ;  /* 0x000000e000017945 */ /* 0x000fee0003800200 */
[----:B------:R-:W-:Y:S02]  /*1800*/  DMUL R88, R14, R12 ;  /* 0x0000000c0e587228 */ /* 0x000fe40000000000 */
[----:B------:R-:W-:-:S06]  /*1810*/  FSETP.GEU.AND P3, PT, |R15|, 6.5827683646048100446e-37, PT ;  /* 0x036000000f00780b */ /* 0x000fcc0003f6e200 */
[----:B------:R-:W-:-:S08]  /*1820*/  DFMA R2, -R32, R88, R14 ;  /* 0x000000582002722b */ /* 0x000fd0000000010e */
[----:B------:R-:W-:-:S10]  /*1830*/  DFMA R88, R12, R2, R88 ;  /* 0x000000020c58722b */ /* 0x000fd40000000058 */
[----:B------:R-:W-:-:S05]  /*1840*/  FFMA R2, RZ, R33, R89 ;  /* 0x00000021ff027223 */ /* 0x000fca0000000059 */
[----:B------:R-:W-:-:S13]  /*1850*/  FSETP.GT.AND P0, PT, |R2|, 1.469367938527859385e-39, PT ;  /* 0x001000000200780b */ /* 0x000fda0003f04200 */
[----:B------:R-:W-:Y:S05]  /*1860*/  @P0 BRA P3, `(.L_x_24) ;  /* 0x0000000000180947 */ /* 0x000fea0001800000 */
[----:B------:R-:W-:Y:S01]  /*1870*/  IMAD.MOV.U32 R44, RZ, RZ, R14 ;  /* 0x000000ffff2c7224 */ /* 0x000fe200078e000e */
[----:B------:R-:W-:Y:S01]  /*1880*/  MOV R45, R15 ;  /* 0x0000000f002d7202 */ /* 0x000fe20000000f00 */
[----:B------:R-:W-:Y:S01]  /*1890*/  IMAD.MOV.U32 R2, RZ, RZ, R32 ;  /* 0x000000ffff027224 */ /* 0x000fe200078e0020 */
[----:B------:R-:W-:Y:S01]  /*18a0*/  MOV R20, 0x18d0 ;  /* 0x000018d000147802 */ /* 0x000fe20000000f00 */
[----:B------:R-:W-:-:S07]  /*18b0*/  IMAD.MOV.U32 R3, RZ, RZ, R33 ;  /* 0x000000ffff037224 */ /* 0x000fce00078e0021 */
[----:B------:R-:W-:Y:S05]  /*18c0*/  CALL.REL.NOINC `($__internal_1_$__cuda_sm20_div_rn_f64_full) ;  /* 0x0000001c002c7944 */ /* 0x000fea0003c00000 */
.L_x_24:
[----:B------:R-:W-:Y:S05]  /*18d0*/  BSYNC.RECONVERGENT B1 ;  /* 0x0000000000017941 */ /* 0x000fea0003800200 */
.L_x_23:
[----:B------:R-:W-:-:S05]  /*18e0*/  SHF.L.U32 R15, R21, 0x2, RZ ;  /* 0x00000002150f7819 */ /* 0x000fca00000006ff */
[----:B------:R-:W-:-:S05]  /*18f0*/  IMAD.WIDE R14, R15, 0x4, R38 ;  /* 0x000000040f0e7825 */ /* 0x000fca00078e0226 */
[----:B------:R-:W2:Y:S04]  /*1900*/  LD.E R3, desc[UR12][R14.64+0x4] ;  /* 0x0000040c0e037980 */ /* 0x000ea8000c101900 */
[----:B------:R-:W3:Y:S04]  /*1910*/  LD.E R2, desc[UR12][R14.64] ;  /* 0x0000000c0e027980 */ /* 0x000ee8000c101900 */
[----:B------:R-:W4:Y:S04]  /*1920*/  LD.E R20, desc[UR12][R14.64+0xc] ;  /* 0x00000c0c0e147980 */ /* 0x000f28000c101900 */
[----:B------:R-:W5:Y:S01]  /*1930*/  LD.E R12, desc[UR12][R14.64+0x8] ;  /* 0x0000080c0e0c7980 */ /* 0x000f62000c101900 */
[----:B--2---:R-:W-:-:S02]  /*1940*/  IMAD R79, R3, 0x3, RZ ;  /* 0x00000003034f7824 */ /* 0x004fc400078e02ff */
[----:B---3--:R-:W-:Y:S02]  /*1950*/  IMAD R69, R2, 0x3, RZ ;  /* 0x0000000302457824 */ /* 0x008fe400078e02ff */
[----:B----4-:R-:W-:Y:S02]  /*1960*/  IMAD R91, R20, 0x3, RZ ;  /* 0x00000003145b7824 */ /* 0x010fe400078e02ff */
[----:B------:R-:W-:-:S04]  /*1970*/  IMAD.WIDE R64, R79, 0x8, R40 ;  /* 0x000000084f407825 */ /* 0x000fc800078e0228 */
[----:B-----5:R-:W-:Y:S01]  /*1980*/  IMAD R93, R12, 0x3, RZ ;  /* 0x000000030c5d7824 */ /* 0x020fe200078e02ff */
[----:B------:R-:W2:Y:S01]  /*1990*/  LD.E.64 R44, desc[UR12][R64.64] ;  /* 0x0000000c402c7980 */ /* 0x000ea2000c101b00 */
[----:B------:R-:W-:-:S03]  /*19a0*/  IMAD.WIDE R56, R69, 0x8, R40 ;  /* 0x0000000845387825 */ /* 0x000fc600078e0228 */
[----:B------:R-:W3:Y:S01]  /*19b0*/  LD.E.64 R46, desc[UR12][R64.64+0x8] ;  /* 0x0000080c402e7980 */ /* 0x000ee2000c101b00 */
[----:B------:R-:W-:-:S03]  /*19c0*/  IMAD.WIDE R70, R91, 0x8, R40 ;  /* 0x000000085b467825 */ /* 0x000fc600078e0228 */
[----:B------:R-:W4:Y:S01]  /*19d0*/  LD.E.64 R48, desc[UR12][R64.64+0x10] ;  /* 0x0000100c40307980 */ /* 0x000f22000c101b00 */
[----:B------:R-:W-:-:S03]  /*19e0*/  IMAD.WIDE R82, R93, 0x8, R40 ;  /* 0x000000085d527825 */ /* 0x000fc600078e0228 */
[----:B------:R-:W5:Y:S01]  /*19f0*/  LD.E.64 R84, desc[UR12][R56.64] ;  /* 0x0000000c38547980 */ /* 0x000f62000c101b00 */
[----:B------:R-:W-:-:S03]  /*1a00*/  IMAD.WIDE R68, R69, 0x8, R42 ;  /* 0x0000000845447825 */ /* 0x000fc600078e022a */
[----:B------:R-:W5:Y:S01]  /*1a10*/  LD.E.64 R86, desc[UR12][R56.64+0x8] ;  /* 0x0000080c38567980 */ /* 0x000f62000c101b00 */
[----:B------:R-:W-:-:S03]  /*1a20*/  IMAD.WIDE R78, R79, 0x8, R42 ;  /* 0x000000084f4e7825 */ /* 0x000fc600078e022a */
[----:B------:R-:W5:Y:S04]  /*1a30*/  LD.E.64 R14, desc[UR12][R56.64+0x10] ;  /* 0x0000100c380e7980 */ /* 0x000f68000c101b00 */
[----:B------:R-:W5:Y:S04]  /*1a40*/  LD.E.64 R64, desc[UR12][R70.64] ;  /* 0x0000000c46407980 */ /* 0x000f68000c101b00 */
[----:B------:R-:W5:Y:S01]  /*1a50*/  LD.E.64 R66, desc[UR12][R70.64+0x8] ;  /* 0x0000080c46427980 */ /* 0x000f62000c101b00 */
[----:B------:R-:W-:-:S03]  /*1a60*/  IMAD.WIDE R92, R93, 0x8, R42 ;  /* 0x000000085d5c7825 */ /* 0x000fc600078e022a */
[----:B------:R-:W5:Y:S01]  /*1a70*/  LD.E.64 R56, desc[UR12][R82.64] ;  /* 0x0000000c52387980 */ /* 0x000f62000c101b00 */
[----:B------:R-:W-:-:S03]  /*1a80*/  IMAD.WIDE R90, R91, 0x8, R42 ;  /* 0x000000085b5a7825 */ /* 0x000fc600078e022a */
[----:B------:R-:W5:Y:S04]  /*1a90*/  LD.E.64 R60, desc[UR12][R82.64+0x8] ;  /* 0x0000080c523c7980 */ /* 0x000f68000c101b00 */
[----:B------:R0:W5:Y:S04]  /*1aa0*/  LD.E.64 R62, desc[UR12][R82.64+0x10] ;  /* 0x0000100c523e7980 */ /* 0x000168000c101b00 */
[----:B------:R-:W5:Y:S04]  /*1ab0*/  LD.E.64 R70, desc[UR12][R70.64+0x10] ;  /* 0x0000100c46467980 */ /* 0x000f68000c101b00 */
        /* <DEDUP_REMOVED lines=11> */
[----:B------:R-:W5:Y:S01]  /*1b70*/  LD.E.64 R80, desc[UR12][R90.64+0x10] ;  /* 0x0000100c5a507980 */ /* 0x000f62000c101b00 */
[----:B0-----:R-:W-:Y:S01]  /*1b80*/  DADD R82, -R88, 1 ;  /* 0x3ff0000058527429 */ /* 0x001fe20000000100 */
[----:B------:R-:W-:Y:S01]  /*1b90*/  ISETP.GT.AND P0, PT, R19, 0x1, PT ;  /* 0x000000011300780c */ /* 0x000fe20003f04270 */
[----:B------:R-:W-:Y:S06]  /*1ba0*/  BSSY.RECONVERGENT B1, `(.L_x_25) ;  /* 0x0000027000017945 */ /* 0x000fec0003800200 */
[----:B--2---:R-:W-:-:S02]  /*1bb0*/  DMUL R44, R82, R44 ;  /* 0x0000002c522c7228 */ /* 0x004fc40000000000 */
[C---:B---3--:R-:W-:Y:S02]  /*1bc0*/  DMUL R46, R82.reuse, R46 ;  /* 0x0000002e522e7228 */ /* 0x048fe40000000000 */
[C---:B----4-:R-:W-:Y:S02]  /*1bd0*/  DMUL R48, R82.reuse, R48 ;  /* 0x0000003052307228 */ /* 0x050fe40000000000 */
[C---:B-----5:R-:W-:Y:S02]  /*1be0*/  DMUL R84, R82.reuse, R84 ;  /* 0x0000005452547228 */ /* 0x060fe40000000000 */
[C---:B------:R-:W-:Y:S02]  /*1bf0*/  DMUL R86, R82.reuse, R86 ;  /* 0x0000005652567228 */ /* 0x040fe40000000000 */
[C---:B------:R-:W-:Y:S02]  /*1c00*/  DMUL R14, R82.reuse, R14 ;  /* 0x0000000e520e7228 */ /* 0x040fe40000000000 */
[----:B------:R-:W-:-:S02]  /*1c10*/  DMUL R64, R82, R64 ;  /* 0x0000004052407228 */ /* 0x000fc40000000000 */
[C---:B------:R-:W-:Y:S02]  /*1c20*/  DMUL R66, R82.reuse, R66 ;  /* 0x0000004252427228 */ /* 0x040fe40000000000 */
[C---:B------:R-:W-:Y:S02]  /*1c30*/  DMUL R56, R82.reuse, R56 ;  /* 0x0000003852387228 */ /* 0x040fe40000000000 */
[C---:B------:R-:W-:Y:S02]  /*1c40*/  DMUL R60, R82.reuse, R60 ;  /* 0x0000003c523c7228 */ /* 0x040fe40000000000 */
[C---:B------:R-:W-:Y:S02]  /*1c50*/  DMUL R62, R82.reuse, R62 ;  /* 0x0000003e523e7228 */ /* 0x040fe40000000000 */
[----:B------:R-:W-:Y:S02]  /*1c60*/  DMUL R70, R82, R70 ;  /* 0x0000004652467228 */ /* 0x000fe40000000000 */
[----:B------:R-:W-:-:S02]  /*1c70*/  DFMA R2, R2, R88, R84 ;  /* 0x000000580202722b */ /* 0x000fc40000000054 */
[-C--:B------:R-:W-:Y:S02]  /*1c80*/  DFMA R86, R12, R88.reuse, R86 ;  /* 0x000000580c56722b */ /* 0x080fe40000000056 */
[-C--:B------:R-:W-:Y:S02]  /*1c90*/  DFMA R14, R50, R88.reuse, R14 ;  /* 0x00000058320e722b */ /* 0x080fe4000000000e */
[-C--:B------:R-:W-:Y:S02]  /*1ca0*/  DFMA R44, R52, R88.reuse, R44 ;  /* 0x00000058342c722b */ /* 0x080fe4000000002c */
[-C--:B------:R-:W-:Y:S02]  /*1cb0*/  DFMA R46, R54, R88.reuse, R46 ;  /* 0x00000058362e722b */ /* 0x080fe4000000002e */
[-C--:B------:R-:W-:Y:S02]  /*1cc0*/  DFMA R48, R58, R88.reuse, R48 ;  /* 0x000000583a30722b */ /* 0x080fe40000000030 */
[----:B------:R-:W-:-:S02]  /*1cd0*/  DFMA R56, R68, R88, R56 ;  /* 0x000000584438722b */ /* 0x000fc40000000038 */
[-C--:B------:R-:W-:Y:S02]  /*1ce0*/  DFMA R72, R72, R88.reuse, R60 ;  /* 0x000000584848722b */ /* 0x080fe4000000003c */
[-C--:B------:R-:W-:Y:S02]  /*1cf0*/  DFMA R74, R74, R88.reuse, R62 ;  /* 0x000000584a4a722b */ /* 0x080fe4000000003e */
[-C--:B------:R-:W-:Y:S02]  /*1d00*/  DFMA R76, R76, R88.reuse, R64 ;  /* 0x000000584c4c722b */ /* 0x080fe40000000040 */
[-C--:B------:R-:W-:Y:S02]  /*1d10*/  DFMA R78, R78, R88.reuse, R66 ;  /* 0x000000584e4e722b */ /* 0x080fe40000000042 */
[----:B------:R-:W-:Y:S01]  /*1d20*/  DFMA R70, R80, R88, R70 ;  /* 0x000000585046722b */ /* 0x000fe20000000046 */
[----:B------:R-:W-:Y:S10]  /*1d30*/  @P0 BRA `(.L_x_26) ;  /* 0x0000000000200947 */ /* 0x000ff40003800000 */
[----:B------:R-:W-:Y:S01]  /*1d40*/  ISETP.NE.AND P0, PT, R19, RZ, PT ;  /* 0x000000ff1300720c */ /* 0x000fe20003f05270 */
[----:B------:R-:W-:-:S12]  /*1d50*/  IMAD.MOV.U32 R12, RZ, RZ, R1 ;  /* 0x000000ffff0c7224 */ /* 0x000fd800078e0001 */
[----:B------:R-:W-:Y:S05]  /*1d60*/  @!P0 BRA `(.L_x_27) ;  /* 0x0000000000288947 */ /* 0x000fea0003800000 */
[----:B------:R-:W-:Y:S01]  /*1d70*/  ISETP.NE.AND P0, PT, R19, 0x1, PT ;  /* 0x000000011300780c */ /* 0x000fe20003f05270 */
[----:B------:R-:W-:-:S12]  /*1d80*/  IMAD.MOV.U32 R12, RZ, RZ, R23 ;  /* 0x000000ffff0c7224 */ /* 0x000fd800078e0017 */
[----:B------:R-:W-:Y:S05]  /*1d90*/  @P0 BRA `(.L_x_27) ;  /* 0x00000000001c0947 */ /* 0x000fea0003800000 */
[----:B------:R-:W-:Y:S01]  /*1da0*/  MOV R12, UR16 ;  /* 0x00000010000c7c02 */ /* 0x000fe20008000f00 */
[----:B------:R-:W-:Y:S06]  /*1db0*/  BRA `(.L_x_27) ;  /* 0x0000000000147947 */ /* 0x000fec0003800000 */
.L_x_26:
[----:B------:R-:W-:Y:S01]  /*1dc0*/  ISETP.NE.AND P0, PT, R19, 0x2, PT ;  /* 0x000000021300780c */ /* 0x000fe20003f05270 */
[----:B------:R-:W-:-:S12]  /*1dd0*/  IMAD.U32 R12, RZ, RZ, UR15 ;  /* 0x0000000fff0c7e24 */ /* 0x000fd8000f8e00ff */
[----:B------:R-:W-:Y:S05]  /*1de0*/  @!P0 BRA `(.L_x_27) ;  /* 0x0000000000088947 */ /* 0x000fea0003800000 */
[----:B------:R-:W-:Y:S01]  /*1df0*/  IMAD.MOV.U32 R12, RZ, RZ, R23 ;  /* 0x000000ffff0c7224 */ /* 0x000fe200078e0017 */
[----:B------:R-:W-:-:S07]  /*1e00*/  @!P2 MOV R12, UR14 ;  /* 0x0000000e000cac02 */ /* 0x000fce0008000f00 */
.L_x_27:
[----:B------:R-:W-:Y:S05]  /*1e10*/  BSYNC.RECONVERGENT B1 ;  /* 0x0000000000017941 */ /* 0x000fea0003800200 */
.L_x_25:
[C---:B------:R-:W-:Y:S01]  /*1e20*/  DFMA R2, R8.reuse, R2, RZ ;  /* 0x000000020802722b */ /* 0x040fe200000000ff */
[----:B------:R-:W0:Y:S01]  /*1e30*/  LDC.64 R22, c[0x0][0x390] ;  /* 0x0000e400ff167b82 */ /* 0x000e220000000a00 */
[C---:B------:R-:W-:Y:S01]  /*1e40*/  DFMA R86, R8.reuse, R86, RZ ;  /* 0x000000560856722b */ /* 0x040fe200000000ff */
[----:B------:R-:W-:Y:S01]  /*1e50*/  ISETP.NE.AND P0, PT, R19, 0x3, PT ;  /* 0x000000031300780c */ /* 0x000fe20003f05270 */
[----:B------:R-:W-:Y:S01]  /*1e60*/  DFMA R14, R8, R14, RZ ;  /* 0x0000000e080e722b */ /* 0x000fe200000000ff */
[----:B------:R-:W-:Y:S03]  /*1e70*/  BSSY.RECONVERGENT B1, `(.L_x_28) ;  /* 0x000007f000017945 */ /* 0x000fe60003800200 */
[C---:B------:R-:W-:Y:S02]  /*1e80*/  DFMA R2, R10.reuse, R44, R2 ;  /* 0x0000002c0a02722b */ /* 0x040fe40000000002 */
[----:B------:R-:W-:-:S02]  /*1e90*/  DFMA R46, R10, R46, R86 ;  /* 0x0000002e0a2e722b */ /* 0x000fc40000000056 */
[----:B------:R-:W-:-:S04]  /*1ea0*/  DFMA R14, R10, R48, R14 ;  /* 0x000000300a0e722b */ /* 0x000fc8000000000e */
[C---:B------:R-:W-:Y:S02]  /*1eb0*/  DFMA R2, R4.reuse, R56, R2 ;  /* 0x000000380402722b */ /* 0x040fe40000000002 */
[C---:B------:R-:W-:Y:S02]  /*1ec0*/  DFMA R46, R4.reuse, R72, R46 ;  /* 0x00000048042e722b */ /* 0x040fe4000000002e */
[----:B------:R-:W-:-:S04]  /*1ed0*/  DFMA R14, R4, R74, R14 ;  /* 0x0000004a040e722b */ /* 0x000fc8000000000e */
[C---:B------:R-:W-:Y:S02]  /*1ee0*/  DFMA R2, R6.reuse, R76, R2 ;  /* 0x0000004c0602722b */ /* 0x040fe40000000002 */
[C---:B------:R-:W-:Y:S02]  /*1ef0*/  DFMA R46, R6.reuse, R78, R46 ;  /* 0x0000004e062e722b */ /* 0x040fe4000000002e */
[----:B------:R-:W-:-:S04]  /*1f00*/  DFMA R14, R6, R70, R14 ;  /* 0x00000046060e722b */ /* 0x000fc8000000000e */
[-C--:B0-----:R-:W-:Y:S02]  /*1f10*/  DMUL R2, R2, R22.reuse ;  /* 0x0000001602027228 */ /* 0x081fe40000000000 */
[-C--:B------:R-:W-:Y:S02]  /*1f20*/  DMUL R46, R46, R22.reuse ;  /* 0x000000162e2e7228 */ /* 0x080fe40000000000 */
[----:B------:R-:W-:-:S03]  /*1f30*/  DMUL R14, R14, R22 ;  /* 0x000000160e0e7228 */ /* 0x000fc60000000000 */
[----:B------:R0:W-:Y:S04]  /*1f40*/  STL.64 [R12], R2 ;  /* 0x000000020c007387 */ /* 0x0001e80000100a00 */
[----:B------:R0:W-:Y:S04]  /*1f50*/  STL.64 [R12+0x8], R46 ;  /* 0x0000082e0c007387 */ /* 0x0001e80000100a00 */
[----:B------:R0:W-:Y:S01]  /*1f60*/  STL.64 [R12+0x10], R14 ;  /* 0x0000100e0c007387 */ /* 0x0001e20000100a00 */
[----:B------:R-:W-:Y:S05]  /*1f70*/  @P0 BRA `(.L_x_29) ;  /* 0x0000000400ac0947 */ /* 0x000fea0003800000 */
[----:B------:R-:W2:Y:S04]  /*1f80*/  LDL.64 R44, [R1] ;  /* 0x00000000012c7983 */ /* 0x000ea80000100a00 */
[----:B0-----:R-:W2:Y:S04]  /*1f90*/  LDL.64 R2, [R1+0x18] ;  /* 0x0000180001027983 */ /* 0x001ea80000100a00 */
[----:B------:R-:W3:Y:S04]  /*1fa0*/  LDL.64 R4, [R1+0x30] ;  /* 0x0000300001047983 */ /* 0x000ee80000100a00 */
[----:B------:R-:W4:Y:S01]  /*1fb0*/  LDL.64 R6, [R1+0x48] ;  /* 0x0000480001067983 */ /* 0x000f220000100a00 */
[----:B------:R-:W0:Y:S01]  /*1fc0*/  MUFU.RCP64H R9, 6 ;  /* 0x4018000000097908 */ /* 0x000e220000001800 */
[----:B------:R-:W-:Y:S01]  /*1fd0*/  IMAD.MOV.U32 R14, RZ, RZ, 0x0 ;  /* 0x00000000ff0e7424 */ /* 0x000fe200078e00ff */
[----:B------:R-:W-:Y:S01]  /*1fe0*/  MOV R8, 0x1 ;  /* 0x0000000100087802 */ /* 0x000fe20000000f00 */
[----:B------:R-:W-:Y:S01]  /*1ff0*/  IMAD.MOV.U32 R15, RZ, RZ, 0x40180000 ;  /* 0x40180000ff0f7424 */ /* 0x000fe200078e00ff */
[----:B------:R-:W-:Y:S01]  /*2000*/  BSSY.RECONVERGENT B2, `(.L_x_30) ;  /* 0x0000019000027945 */ /* 0x000fe20003800200 */
[----:B------:R-:W-:-:S04]  /*2010*/  DADD R30, R30, R22 ;  /* 0x000000001e1e7229 */ /* 0x000fc80000000016 */
[----:B0-----:R-:W-:-:S08]  /*2020*/  DFMA R10, R8, -R14, 1 ;  /* 0x3ff00000080a742b */ /* 0x001fd0000000080e */
[----:B------:R-:W-:-:S08]  /*2030*/  DFMA R10, R10, R10, R10 ;  /* 0x0000000a0a0a722b */ /* 0x000fd0000000000a */
[----:B------:R-:W-:Y:S02]  /*2040*/  DFMA R10, R8, R10, R8 ;  /* 0x0000000a080a722b */ /* 0x000fe40000000008 */
[----:B--2---:R-:W-:-:S08]  /*2050*/  DFMA R2, R2, 2, R44 ;  /* 0x400000000202782b */ /* 0x004fd0000000002c */
[----:B---3--:R-:W-:Y:S02]  /*2060*/  DFMA R2, R4, 2, R2 ;  /* 0x400000000402782b */ /* 0x008fe40000000002 */
[----:B------:R-:W-:-:S06]  /*2070*/  DFMA R4, R10, -R14, 1 ;  /* 0x3ff000000a04742b */ /* 0x000fcc000000080e */
[----:B----4-:R-:W-:Y:S02]  /*2080*/  DADD R2, R2, R6 ;  /* 0x0000000002027229 */ /* 0x010fe40000000006 */
[----:B------:R-:W-:-:S08]  /*2090*/  DFMA R4, R10, R4, R10 ;  /* 0x000000040a04722b */ /* 0x000fd0000000000a */
[----:B------:R-:W-:Y:S01]  /*20a0*/  DMUL R6, R2, R4 ;  /* 0x0000000402067228 */ /* 0x000fe20000000000 */
[----:B------:R-:W-:-:S07]  /*20b0*/  FSETP.GEU.AND P2, PT, |R3|, 6.5827683646048100446e-37, PT ;  /* 0x036000000300780b */ /* 0x000fce0003f4e200 */
[----:B------:R-:W-:-:S08]  /*20c0*/  DFMA R8, R6, -6, R2 ;  /* 0xc01800000608782b */ /* 0x000fd00000000002 */
[----:B------:R-:W-:-:S10]  /*20d0*/  DFMA R4, R4, R8, R6 ;  /* 0x000000080404722b */ /* 0x000fd40000000006 */
[----:B------:R-:W-:-:S05]  /*20e0*/  FFMA R6, RZ, 2.375, R5 ;  /* 0x40180000ff067823 */ /* 0x000fca0000000005 */
[----:B------:R-:W-:-:S13]  /*20f0*/  FSETP.GT.AND P0, PT, |R6|, 1.469367938527859385e-39, PT ;  /* 0x001000000600780b */ /* 0x000fda0003f04200 */
[----:B------:R-:W-:Y:S05]  /*2100*/  @P0 BRA P2, `(.L_x_31) ;  /* 0x0000000000200947 */ /* 0x000fea0001000000 */
[----:B------:R-:W-:Y:S01]  /*2110*/  IMAD.MOV.U32 R44, RZ, RZ, R2 ;  /* 0x000000ffff2c7224 */ /* 0x000fe200078e0002 */
[----:B------:R-:W-:Y:S01]  /*2120*/  MOV R2, RZ ;  /* 0x000000ff00027202 */ /* 0x000fe20000000f00 */
[----:B------:R-:W-:Y:S01]  /*2130*/  IMAD.MOV.U32 R45, RZ, RZ, R3 ;  /* 0x000000ffff2d7224 */ /* 0x000fe200078e0003 */
[----:B------:R-:W-:Y:S01]  /*2140*/  MOV R20, 0x2170 ;  /* 0x0000217000147802 */ /* 0x000fe20000000f00 */
[----:B------:R-:W-:-:S07]  /*2150*/  IMAD.MOV.U32 R3, RZ, RZ, 0x40180000 ;  /* 0x40180000ff037424 */ /* 0x000fce00078e00ff */
[----:B------:R-:W-:Y:S05]  /*2160*/  CALL.REL.NOINC `($__internal_1_$__cuda_sm20_div_rn_f64_full) ;  /* 0x0000001400047944 */ /* 0x000fea0003c00000 */
[----:B------:R-:W-:Y:S01]  /*2170*/  IMAD.MOV.U32 R4, RZ, RZ, R88 ;  /* 0x000000ffff047224 */ /* 0x000fe200078e0058 */
[----:B------:R-:W-:-:S07]  /*2180*/  MOV R5, R89 ;  /* 0x0000005900057202 */ /* 0x000fce0000000f00 */
.L_x_31:
[----:B------:R-:W-:Y:S05]  /*2190*/  BSYNC.RECONVERGENT B2 ;  /* 0x0000000000027941 */ /* 0x000fea0003800200 */
.L_x_30:
[----:B------:R-:W2:Y:S04]  /*21a0*/  LDL.64 R44, [R1+0x8] ;  /* 0x00000800012c7983 */ /* 0x000ea80000100a00 */
[----:B------:R-:W2:Y:S04]  /*21b0*/  LDL.64 R2, [R1+0x20] ;  /* 0x0000200001027983 */ /* 0x000ea80000100a00 */
[----:B------:R-:W3:Y:S04]  /*21c0*/  LDL.64 R6, [R1+0x38] ;  /* 0x0000380001067983 */ /* 0x000ee80000100a00 */
[----:B------:R-:W4:Y:S01]  /*21d0*/  LDL.64 R8, [R1+0x50] ;  /* 0x0000500001087983 */ /* 0x000f220000100a00 */
[----:B------:R-:W0:Y:S01]  /*21e0*/  MUFU.RCP64H R11, 6 ;  /* 0x40180000000b7908 */ /* 0x000e220000001800 */
[----:B------:R-:W-:-:S02]  /*21f0*/  HFMA2 R10, -RZ, RZ, 0, 5.9604644775390625e-08 ;  /* 0x00000001ff0a7431 */ /* 0x000fc400000001ff */
[----:B------:R-:W-:Y:S01]  /*2200*/  IMAD.MOV.U32 R14, RZ, RZ, 0x0 ;  /* 0x00000000ff0e7424 */ /* 0x000fe200078e00ff */
[----:B------:R-:W-:Y:S01]  /*2210*/  BSSY.RECONVERGENT B2, `(.L_x_32) ;  /* 0x000001a000027945 */ /* 0x000fe20003800200 */
[----:B------:R-:W-:Y:S01]  /*2220*/  IMAD.MOV.U32 R15, RZ, RZ, 0x40180000 ;  /* 0x40180000ff0f7424 */ /* 0x000fe200078e00ff */
[----:B------:R-:W-:-:S05]  /*2230*/  DADD R28, R28, R4 ;  /* 0x000000001c1c7229 */ /* 0x000fca0000000004 */
[----:B0-----:R-:W-:-:S08]  /*2240*/  DFMA R22, R10, -R14, 1 ;  /* 0x3ff000000a16742b */ /* 0x001fd0000000080e */
[----:B------:R-:W-:-:S08]  /*2250*/  DFMA R22, R22, R22, R22 ;  /* 0x000000161616722b */ /* 0x000fd00000000016 */
[----:B------:R-:W-:-:S08]  /*2260*/  DFMA R22, R10, R22, R10 ;  /* 0x000000160a16722b */ /* 0x000fd0000000000a */
[----:B------:R-:W-:-:S08]  /*2270*/  DFMA R14, R22, -R14, 1 ;  /* 0x3ff00000160e742b */ /* 0x000fd0000000080e */
[----:B------:R-:W-:Y:S02]  /*2280*/  DFMA R14, R22, R14, R22 ;  /* 0x0000000e160e722b */ /* 0x000fe40000000016 */
[----:B--2---:R-:W-:-:S08]  /*2290*/  DFMA R2, R2, 2, R44 ;  /* 0x400000000202782b */ /* 0x004fd0000000002c */
[----:B---3--:R-:W-:-:S08]  /*22a0*/  DFMA R2, R6, 2, R2 ;  /* 0x400000000602782b */ /* 0x008fd00000000002 */
[----:B----4-:R-:W-:-:S08]  /*22b0*/  DADD R2, R2, R8 ;  /* 0x0000000002027229 */ /* 0x010fd00000000008 */
[----:B------:R-:W-:Y:S02]  /*22c0*/  DMUL R6, R14, R2 ;  /* 0x000000020e067228 */ /* 0x000fe40000000000 */
[----:B------:R-:W-:-:S06]  /*22d0*/  FSETP.GEU.AND P2, PT, |R3|, 6.5827683646048100446e-37, PT ;  /* 0x036000000300780b */ /* 0x000fcc0003f4e200 */
        /* <DEDUP_REMOVED lines=13> */
.L_x_33:
[----:B------:R-:W-:Y:S05]  /*23b0*/  BSYNC.RECONVERGENT B2 ;  /* 0x0000000000027941 */ /* 0x000fea0003800200 */
.L_x_32:
        /* <DEDUP_REMOVED lines=31> */
[----:B------:R-:W-:Y:S01]  /*25b0*/  MOV R4, R88 ;  /* 0x0000005800047202 */ /* 0x000fe20000000f00 */
[----:B------:R-:W-:-:S07]  /*25c0*/  IMAD.MOV.U32 R5, RZ, RZ, R89 ;  /* 0x000000ffff057224 */ /* 0x000fce00078e0059 */
.L_x_35:
[----:B------:R-:W-:Y:S05]  /*25d0*/  BSYNC.RECONVERGENT B2 ;  /* 0x0000000000027941 */ /* 0x000fea0003800200 */
.L_x_34:
[----:B------:R-:W-:Y:S01]  /*25e0*/  DADD R24, R24, R4 ;  /* 0x0000000018187229 */ /* 0x000fe20000000004 */
[----:B------:R-:W-:Y:S01]  /*25f0*/  HFMA2 R19, -RZ, RZ, 0, 0 ;  /* 0x00000000ff137431 */ /* 0x000fe200000001ff */
[----:B------:R-:W-:Y:S01]  /*2600*/  MOV R20, R21 ;  /* 0x0000001500147202 */ /* 0x000fe20000000f00 */
[----:B------:R-:W-:Y:S01]  /*2610*/  IMAD.MOV.U32 R23, RZ, RZ, R12 ;  /* 0x000000ffff177224 */ /* 0x000fe200078e000c */
[----:B------:R-:W-:Y:S07]  /*2620*/  BRA `(.L_x_36) ;  /* 0x00000000000c7947 */ /* 0x000fee0003800000 */
.L_x_29:
[----:B------:R-:W-:Y:S01]  /*2630*/  VIADD R19, R19, 0x1 ;  /* 0x0000000113137836 */ /* 0x000fe20000000000 */
[----:B------:R-:W-:Y:S01]  /*2640*/  MOV R20, R21 ;  /* 0x0000001500147202 */ /* 0x000fe20000000f00 */
[----:B------:R-:W-:-:S07]  /*2650*/  IMAD.MOV.U32 R23, RZ, RZ, R12 ;  /* 0x000000ffff177224 */ /* 0x000fce00078e000c */
.L_x_36:
[----:B------:R-:W-:Y:S05]  /*2660*/  BSYNC.RECONVERGENT B1 ;  /* 0x0000000000017941 */ /* 0x000fea0003800200 */
.L_x_28:
[----:B------:R-:W-:Y:S05]  /*2670*/  BRA `(.L_x_37) ;  /* 0xffffffe4007c7947 */ /* 0x000fea000383ffff */
.L_x_20:
[----:B------:R-:W-:Y:S05]  /*2680*/  BSYNC.RECONVERGENT B0 ;  /* 0x0000000000007941 */ /* 0x000fea0003800200 */
.L_x_10:
[----:B------:R-:W0:Y:S01]  /*2690*/  LDC.64 R4, c[0x3][0x50] ;  /* 0x00c01400ff047b82 */ /* 0x000e220000000a00 */
[----:B------:R-:W-:Y:S01]  /*26a0*/  ISETP.NE.AND P0, PT, R21, -0x1, PT ;  /* 0xffffffff1500780c */ /* 0x000fe20003f05270 */
[----:B------:R-:W-:Y:S01]  /*26b0*/  BSSY.RECONVERGENT B0, `(.L_x_38) ;  /* 0x000008d000007945 */ /* 0x000fe20003800200 */
[----:B------:R-:W-:-:S05]  /*26c0*/  IADD3 R7, PT, PT, R20, UR11, RZ ;  /* 0x0000000b14077c10 */ /* 0x000fca000fffe0ff */
[----:B0-----:R-:W-:-:S06]  /*26d0*/  IMAD.WIDE R6, R7, 0x4, R4 ;  /* 0x0000000407067825 */ /* 0x001fcc00078e0204 */
[----:B------:R-:W-:Y:S05]  /*26e0*/  @!P0 BRA `(.L_x_39) ;  /* 0x0000000000108947 */ /* 0x000fea0003800000 */
[----:B------:R-:W-:-:S04]  /*26f0*/  VIADD R21, R21, UR11 ;  /* 0x0000000b15157c36 */ /* 0x000fc80008000000 */
[----:B------:R-:W-:-:S05]  /*2700*/  IMAD.WIDE R4, R21, 0x4, R4 ;  /* 0x0000000415047825 */ /* 0x000fca00078e0204 */
[----:B------:R0:W5:Y:S01]  /*2710*/  LDG.E R22, desc[UR12][R4.64] ;  /* 0x0000000c04167981 */ /* 0x000162000c1e1900 */
[----:B------:R-:W-:Y:S05]  /*2720*/  BRA `(.L_x_40) ;  /* 0x0000000800147947 */ /* 0x000fea0003800000 */
.L_x_39:
[----:B------:R0:W5:Y:S02]  /*2730*/  LDG.E R22, desc[UR12][R6.64] ;  /* 0x0000000c06167981 */ /* 0x000164000c1e1900 */
.L_x_43:
[----:B------:R-:W1:Y:S01]  /*2740*/  LDC.64 R4, c[0x3][0x8] ;  /* 0x00c00200ff047b82 */ /* 0x000e620000000a00 */
[----:B0----5:R-:W-:-:S07]  /*2750*/  SHF.L.U32 R7, R22, 0x2, RZ ;  /* 0x0000000216077819 */ /* 0x021fce00000006ff */
[----:B------:R-:W0:Y:S01]  /*2760*/  LDC.64 R46, c[0x3][RZ] ;  /* 0x00c00000ff2e7b82 */ /* 0x000e220000000a00 */
[----:B-1----:R-:W-:-:S05]  /*2770*/  IMAD.WIDE R4, R7, 0x4, R4 ;  /* 0x0000000407047825 */ /* 0x002fca00078e0204 */
[----:B------:R-:W2:Y:S04]  /*2780*/  LDG.E R6, desc[UR12][R4.64] ;  /* 0x0000000c04067981 */ /* 0x000ea8000c1e1900 */
[----:B------:R-:W3:Y:S04]  /*2790*/  LDG.E R8, desc[UR12][R4.64+0x8] ;  /* 0x0000080c04087981 */ /* 0x000ee8000c1e1900 */
[----:B------:R-:W4:Y:S04]  /*27a0*/  LDG.E R9, desc[UR12][R4.64+0xc] ;  /* 0x00000c0c04097981 */ /* 0x000f28000c1e1900 */
[----:B------:R-:W4:Y:S01]  /*27b0*/  LDG.E R10, desc[UR12][R4.64+0x4] ;  /* 0x0000040c040a7981 */ /* 0x000f22000c1e1900 */
[----:B--2---:R-:W-:-:S02]  /*27c0*/  IMAD R7, R6, 0x3, RZ ;  /* 0x0000000306077824 */ /* 0x004fc400078e02ff */
[----:B---3--:R-:W-:Y:S02]  /*27d0*/  IMAD R69, R8, 0x3, RZ ;  /* 0x0000000308457824 */ /* 0x008fe400078e02ff */
[----:B0-----:R-:W-:-:S04]  /*27e0*/  IMAD.WIDE R6, R7, 0x8, R46 ;  /* 0x0000000807067825 */ /* 0x001fc800078e022e */
[----:B----4-:R-:W-:Y:S01]  /*27f0*/  IMAD R9, R9, 0x3, RZ ;  /* 0x0000000309097824 */ /* 0x010fe200078e02ff */
[----:B------:R-:W2:Y:S01]  /*2800*/  LDG.E.64 R66, desc[UR12][R6.64] ;  /* 0x0000000c06427981 */ /* 0x000ea2000c1e1b00 */
[----:B------:R-:W-:-:S03]  /*2810*/  IMAD.WIDE R68, R69, 0x8, R46 ;  /* 0x0000000845447825 */ /* 0x000fc600078e022e */
[----:B------:R-:W3:Y:S01]  /*2820*/  LDG.E.64 R62, desc[UR12][R6.64+0x10] ;  /* 0x0000100c063e7981 */ /* 0x000ee2000c1e1b00 */
[----:B------:R-:W-:-:S03]  /*2830*/  IMAD.WIDE R52, R9, 0x8, R46 ;  /* 0x0000000809347825 */ /* 0x000fc600078e022e */
[----:B------:R-:W2:Y:S04]  /*2840*/  LDG.E.64 R54, desc[UR12][R68.64] ;  /* 0x0000000c44367981 */ /* 0x000ea8000c1e1b00 */
[----:B------:R-:W3:Y:S01]  /*2850*/  LDG.E.64 R8, desc[UR12][R52.64+0x10] ;  /* 0x0000100c34087981 */ /* 0x000ee2000c1e1b00 */
[----:B------:R-:W-:-:S03]  /*2860*/  IMAD R5, R10, 0x3, RZ ;  /* 0x000000030a057824 */ /* 0x000fc600078e02ff */
[----:B------:R-:W4:Y:S04]  /*2870*/  LDG.E.64 R10, desc[UR12][R68.64+0x10] ;  /* 0x0000100c440a7981 */ /* 0x000f28000c1e1b00 */
[----:B------:R-:W4:Y:S04]  /*2880*/  LDG.E.64 R20, desc[UR12][R52.64] ;  /* 0x0000000c34147981 */ /* 0x000f28000c1e1b00 */
[----:B------:R-:W4:Y:S04]  /*2890*/  LDG.E.64 R64, desc[UR12][R6.64+0x8] ;  /* 0x0000080c06407981 */ /* 0x000f28000c1e1b00 */
[----:B------:R-:W4:Y:S01]  /*28a0*/  LDG.E.64 R44, desc[UR12][R52.64+0x8] ;  /* 0x0000080c342c7981 */ /* 0x000f22000c1e1b00 */
[----:B------:R-:W-:-:S03]  /*28b0*/  IMAD.WIDE R4, R5, 0x8, R46 ;  /* 0x0000000805047825 */ /* 0x000fc600078e022e */
[----:B------:R-:W4:Y:S04]  /*28c0*/  LDG.E.64 R46, desc[UR12][R68.64+0x8] ;  /* 0x0000080c442e7981 */ /* 0x000f28000c1e1b00 */
[----:B------:R-:W4:Y:S04]  /*28d0*/  LDG.E.64 R58, desc[UR12][R4.64+0x8] ;  /* 0x0000080c043a7981 */ /* 0x000f28000c1e1b00 */
[----:B------:R-:W4:Y:S04]  /*28e0*/  LDG.E.64 R60, desc[UR12][R4.64] ;  /* 0x0000000c043c7981 */ /* 0x000f28000c1e1b00 */
[----:B------:R0:W4:Y:S01]  /*28f0*/  LDG.E.64 R56, desc[UR12][R4.64+0x10] ;  /* 0x0000100c04387981 */ /* 0x000122000c1e1b00 */
[----:B------:R-:W-:Y:S01]  /*2900*/  BSSY.RECONVERGENT B1, `(.L_x_41) ;  /* 0x0000021000017945 */ /* 0x000fe20003800200 */
[----:B--2---:R-:W-:-:S02]  /*2910*/  DADD R70, -R66, R54 ;  /* 0x0000000042467229 */ /* 0x004fc40000000136 */
[C---:B---3--:R-:W-:Y:S02]  /*2920*/  DADD R48, -R62.reuse, R8 ;  /* 0x000000003e307229 */ /* 0x048fe40000000108 */
[----:B----4-:R-:W-:Y:S02]  /*2930*/  DADD R74, -R62, R10 ;  /* 0x000000003e4a7229 */ /* 0x010fe4000000010a */
[----:B------:R-:W-:-:S04]  /*2940*/  DADD R50, -R66, R20 ;  /* 0x0000000042327229 */ /* 0x000fc80000000114 */
[----:B------:R-:W-:Y:S02]  /*2950*/  DMUL R76, R70, R48 ;  /* 0x00000030464c7228 */ /* 0x000fe40000000000 */
[----:B------:R-:W-:-:S06]  /*2960*/  DADD R52, -R64, R44 ;  /* 0x0000000040347229 */ /* 0x000fcc000000012c */
[----:B------:R-:W-:Y:S02]  /*2970*/  DFMA R76, R74, R50, -R76 ;  /* 0x000000324a4c722b */ /* 0x000fe4000000084c */
[----:B------:R-:W-:Y:S02]  /*2980*/  DADD R72, -R64, R46 ;  /* 0x0000000040487229 */ /* 0x000fe4000000012e */
[----:B------:R-:W-:Y:S02]  /*2990*/  DMUL R74, R74, R52 ;  /* 0x000000344a4a7228 */ /* 0x000fe40000000000 */
[----:B------:R-:W-:Y:S02]  /*29a0*/  DADD R6, -R64, R58 ;  /* 0x0000000040067229 */ /* 0x000fe4000000013a */
[----:B0-----:R-:W-:-:S04]  /*29b0*/  DADD R4, -R66, R60 ;  /* 0x0000000042047229 */ /* 0x001fc8000000013c */
[----:B------:R-:W-:Y:S02]  /*29c0*/  DFMA R74, R72, R48, -R74 ;  /* 0x00000030484a722b */ /* 0x000fe4000000084a */
[----:B------:R-:W-:Y:S02]  /*29d0*/  DMUL R6, R6, R76 ;  /* 0x0000004c06067228 */ /* 0x000fe40000000000 */
[----:B------:R-:W-:Y:S02]  /*29e0*/  DMUL R72, R72, R50 ;  /* 0x0000003248487228 */ /* 0x000fe40000000000 */
[----:B------:R-:W-:-:S04]  /*29f0*/  DADD R78, -R62, R56 ;  /* 0x000000003e4e7229 */ /* 0x000fc80000000138 */
[----:B------:R-:W-:Y:S02]  /*2a00*/  DFMA R4, R4, R74, R6 ;  /* 0x0000004a0404722b */ /* 0x000fe40000000006 */
[----:B------:R-:W-:-:S08]  /*2a10*/  DFMA R72, R70, R52, -R72 ;  /* 0x000000344648722b */ /* 0x000fd00000000848 */
[----:B------:R-:W-:-:S06]  /*2a20*/  DFMA R78, R78, R72, R4 ;  /* 0x000000484e4e722b */ /* 0x000fcc0000000004 */
[----:B------:R-:W0:Y:S04]  /*2a30*/  MUFU.RCP64H R5, R79 ;  /* 0x0000004f00057308 */ /* 0x000e280000001800 */
[----:B------:R-:W-:-:S06]  /*2a40*/  VIADD R4, R79, 0x300402 ;  /* 0x003004024f047836 */ /* 0x000fcc0000000000 */
[----:B0-----:R-:W-:-:S08]  /*2a50*/  DFMA R6, -R78, R4, 1 ;  /* 0x3ff000004e06742b */ /* 0x001fd00000000104 */
[----:B------:R-:W-:Y:S01]  /*2a60*/  DFMA R6, R6, R6, R6 ;  /* 0x000000060606722b */ /* 0x000fe20000000006 */
[----:B------:R-:W-:-:S07]  /*2a70*/  FSETP.GEU.AND P0, PT, |R4|, 5.8789094863358348022e-39, PT ;  /* 0x004004020400780b */ /* 0x000fce0003f0e200 */
[----:B------:R-:W-:-:S08]  /*2a80*/  DFMA R6, R4, R6, R4 ;  /* 0x000000060406722b */ /* 0x000fd00000000004 */
[----:B------:R-:W-:-:S08]  /*2a90*/  DFMA R68, -R78, R6, 1 ;  /* 0x3ff000004e44742b */ /* 0x000fd00000000106 */
[----:B------:R-:W-:Y:S01]  /*2aa0*/  DFMA R6, R6, R68, R6 ;  /* 0x000000440606722b */ /* 0x000fe20000000006 */
[----:B------:R-:W-:Y:S10]  /*2ab0*/  @P0 BRA `(.L_x_42) ;  /* 0x0000000000140947 */ /* 0x000ff40003800000 */
[----:B------:R-:W-:Y:S02]  /*2ac0*/  LOP3.LUT R6, R79, 0x7fffffff, RZ, 0xc0, !PT ;  /* 0x7fffffff4f067812 */ /* 0x000fe400078ec0ff */
[----:B------:R-:W-:Y:S02]  /*2ad0*/  MOV R4, 0x2b00 ;  /* 0x00002b0000047802 */ /* 0x000fe40000000f00 */
[----:B------:R-:W-:-:S07]  /*2ae0*/  IADD3 R6, PT, PT, R6, -0x100000, RZ ;  /* 0xfff0000006067810 */ /* 0x000fce0007ffe0ff */
[----:B------:R-:W-:Y:S05]  /*2af0*/  CALL.REL.NOINC `($__internal_0_$__cuda_sm20_dblrcp_rn_slowpath_v3) ;  /* 0x0000000800047944 */ /* 0x000fea0003c00000 */
[----:B------:R-:W-:-:S07]  /*2b00*/  IMAD.MOV.U32 R7, RZ, RZ, R77 ;  /* 0x000000ffff077224 */ /* 0x000fce00078e004d */
.L_x_42:
[----:B------:R-:W-:Y:S05]  /*2b10*/  BSYNC.RECONVERGENT B1 ;  /* 0x0000000000017941 */ /* 0x000fea0003800200 */
.L_x_41:
[----:B------:R-:W-:Y:S01]  /*2b20*/  DADD R20, R54, -R20 ;  /* 0x0000000036147229 */ /* 0x000fe20000000814 */
[----:B------:R-:W0:Y:S01]  /*2b30*/  LDCU.64 UR6, c[0x0][0x398] ;  /* 0x00007300ff0677ac */ /* 0x000e220008000a00 */
[----:B------:R-:W-:Y:S02]  /*2b40*/  DADD R4, R10, -R8 ;  /* 0x000000000a047229 */ /* 0x000fe40000000808 */
[----:B------:R-:W-:Y:S02]  /*2b50*/  DADD R54, R60, -R54 ;  /* 0x000000003c367229 */ /* 0x000fe40000000836 */
[----:B------:R-:W-:Y:S02]  /*2b60*/  DADD R60, R66, -R60 ;  /* 0x00000000423c7229 */ /* 0x000fe4000000083c */
[----:B------:R-:W-:Y:S02]  /*2b70*/  DMUL R8, R48, R20 ;  /* 0x0000001430087228 */ /* 0x000fe40000000000 */
[----:B------:R-:W-:-:S02]  /*2b80*/  DADD R44, R46, -R44 ;  /* 0x000000002e2c7229 */ /* 0x000fc4000000082c */
[-C--:B------:R-:W-:Y:S02]  /*2b90*/  DMUL R68, R52, R4.reuse ;  /* 0x0000000434447228 */ /* 0x080fe40000000000 */
[----:B------:R-:W-:Y:S02]  /*2ba0*/  DADD R10, R56, -R10 ;  /* 0x00000000380a7229 */ /* 0x000fe4000000080a */
[----:B------:R-:W-:Y:S02]  /*2bb0*/  DFMA R8, R50, R4, -R8 ;  /* 0x000000043208722b */ /* 0x000fe40000000808 */
[----:B------:R-:W-:Y:S02]  /*2bc0*/  DADD R56, R62, -R56 ;  /* 0x000000003e387229 */ /* 0x000fe40000000838 */
[----:B------:R-:W-:Y:S02]  /*2bd0*/  DADD R4, -R64, R12 ;  /* 0x0000000040047229 */ /* 0x000fe4000000010c */
[----:B------:R-:W-:-:S02]  /*2be0*/  DMUL R74, R48, R60 ;  /* 0x0000003c304a7228 */ /* 0x000fc40000000000 */
[-C--:B------:R-:W-:Y:S02]  /*2bf0*/  DFMA R68, R48, R44.reuse, -R68 ;  /* 0x0000002c3044722b */ /* 0x080fe40000000844 */
[----:B------:R-:W-:Y:S02]  /*2c00*/  DMUL R70, R50, R44 ;  /* 0x0000002c32467228 */ /* 0x000fe40000000000 */
[----:B------:R-:W-:Y:S02]  /*2c10*/  DMUL R44, R60, R10 ;  /* 0x0000000a3c2c7228 */ /* 0x000fe40000000000 */
[----:B------:R-:W-:Y:S02]  /*2c20*/  DADD R46, R58, -R46 ;  /* 0x000000003a2e7229 */ /* 0x000fe4000000082e */
[----:B------:R-:W-:Y:S02]  /*2c30*/  DADD R64, R64, -R58 ;  /* 0x0000000040407229 */ /* 0x000fe4000000083a */
[----:B------:R-:W-:-:S02]  /*2c40*/  DADD R66, -R66, R2 ;  /* 0x0000000042427229 */ /* 0x000fc40000000102 */
[----:B------:R-:W-:Y:S02]  /*2c50*/  DMUL R72, R52, R56 ;  /* 0x0000003834487228 */ /* 0x000fe40000000000 */
[----:B------:R-:W-:Y:S02]  /*2c60*/  DMUL R8, R4, R8 ;  /* 0x0000000804087228 */ /* 0x000fe40000000000 */
[----:B------:R-:W-:Y:S02]  /*2c70*/  DFMA R74, R50, R56, -R74 ;  /* 0x00000038324a722b */ /* 0x000fe4000000084a */
[C---:B------:R-:W-:Y:S02]  /*2c80*/  DFMA R44, R56.reuse, R54, -R44 ;  /* 0x00000036382c722b */ /* 0x040fe4000000082c */
[----:B------:R-:W-:Y:S02]  /*2c90*/  DMUL R56, R56, R46 ;  /* 0x0000002e38387228 */ /* 0x000fe40000000000 */
[----:B------:R-:W-:-:S02]  /*2ca0*/  DFMA R20, R52, R20, -R70 ;  /* 0x000000143414722b */ /* 0x000fc40000000846 */
[----:B------:R-:W-:Y:S02]  /*2cb0*/  DFMA R48, R48, R64, -R72 ;  /* 0x000000403030722b */ /* 0x000fe40000000848 */
[----:B------:R-:W-:Y:S02]  /*2cc0*/  DFMA R68, R66, R68, R8 ;  /* 0x000000444244722b */ /* 0x000fe40000000008 */
[----:B------:R-:W-:Y:S02]  /*2cd0*/  DMUL R50, R50, R64 ;  /* 0x0000004032327228 */ /* 0x000fe40000000000 */
[----:B------:R-:W-:Y:S02]  /*2ce0*/  DMUL R74, R4, R74 ;  /* 0x0000004a044a7228 */ /* 0x000fe40000000000 */
[----:B------:R-:W-:Y:S02]  /*2cf0*/  DADD R62, -R62, R14 ;  /* 0x000000003e3e7229 */ /* 0x000fe4000000010e */
[----:B------:R-:W-:-:S02]  /*2d00*/  DFMA R56, R64, R10, -R56 ;  /* 0x0000000a4038722b */ /* 0x000fc40000000838 */
[----:B------:R-:W-:Y:S02]  /*2d10*/  DMUL R54, R64, R54 ;  /* 0x0000003640367228 */ /* 0x000fe40000000000 */
[----:B------:R-:W-:Y:S02]  /*2d20*/  DFMA R50, R52, R60, -R50 ;  /* 0x0000003c3432722b */ /* 0x000fe40000000832 */
[----:B------:R-:W-:Y:S02]  /*2d30*/  DMUL R44, R4, R44 ;  /* 0x0000002c042c7228 */ /* 0x000fe40000000000 */
[----:B------:R-:W-:Y:S02]  /*2d40*/  DFMA R48, R66, R48, R74 ;  /* 0x000000304230722b */ /* 0x000fe4000000004a */
[----:B------:R-:W-:Y:S02]  /*2d50*/  DFMA R10, R62, R20, R68 ;  /* 0x000000143e0a722b */ /* 0x000fe40000000044 */
[----:B------:R-:W-:-:S02]  /*2d60*/  DFMA R54, R60, R46, -R54 ;  /* 0x0000002e3c36722b */ /* 0x000fc40000000836 */
        /* <DEDUP_REMOVED lines=22> */
[----:B------:R-:W0:Y:S02]  /*2ed0*/  LDL.64 R44, [R20] ;  /* 0x00000000142c7983 */ /* 0x000e240000100a00 */
[----:B0-----:R-:W-:-:S14]  /*2ee0*/  DSETP.GE.AND P0, PT, R44, -UR6, PT ;  /* 0x800000062c007e2a */ /* 0x001fdc000bf06000 */
[----:B-1----:R-:W-:Y:S05]  /*2ef0*/  @P0 BRA `(.L_x_40) ;  /* 0x0000000000200947 */ /* 0x002fea0003800000 */
[----:B------:R-:W0:Y:S01]  /*2f00*/  LDC.64 R4, c[0x3][0x10] ;  /* 0x00c00400ff047b82 */ /* 0x000e220000000a00 */
[----:B------:R-:W-:-:S05]  /*2f10*/  SHF.L.U32 R7, R22, 0x2, RZ ;  /* 0x0000000216077819 */ /* 0x000fca00000006ff */
[----:B------:R-:W-:-:S04]  /*2f20*/  IMAD.IADD R7, R7, 0x1, R46 ;  /* 0x0000000107077824 */ /* 0x000fc800078e022e */
[----:B0-----:R-:W-:-:S05]  /*2f30*/  IMAD.WIDE R4, R7, 0x4, R4 ;  /* 0x0000000407047825 */ /* 0x001fca00078e0204 */
[----:B------:R-:W2:Y:S02]  /*2f40*/  LDG.E R22, desc[UR12][R4.64] ;  /* 0x0000000c04167981 */ /* 0x000ea4000c1e1900 */
[----:B--2---:R-:W-:-:S13]  /*2f50*/  ISETP.NE.AND P0, PT, R22, -0x1, PT ;  /* 0xffffffff1600780c */ /* 0x004fda0003f05270 */
[----:B------:R-:W-:Y:S05]  /*2f60*/  @P0 BRA `(.L_x_43) ;  /* 0xfffffff400f40947 */ /* 0x000fea000383ffff */
[----:B------:R-:W-:-:S07]  /*2f70*/  MOV R22, 0xffffffff ;  /* 0xffffffff00167802 */ /* 0x000fce0000000f00 */
.L_x_40:
[----:B------:R-:W-:Y:S05]  /*2f80*/  BSYNC.RECONVERGENT B0 ;  /* 0x0000000000007941 */ /* 0x000fea0003800200 */
.L_x_38:
[----:B------:R-:W1:Y:S01]  /*2f90*/  LDCU.64 UR6, c[0x0][0x388] ;  /* 0x00007100ff0677ac */ /* 0x000e620008000a00 */
[----:B------:R-:W2:Y:S01]  /*2fa0*/  LDC.64 R8, c[0x3][0x98] ;  /* 0x00c02600ff087b82 */ /* 0x000ea20000000a00 */
[----:B-----5:R-:W-:Y:S01]  /*2fb0*/  IMAD.MOV.U32 R47, RZ, RZ, R22 ;  /* 0x000000ffff2f7224 */ /* 0x020fe200078e0016 */
[----:B------:R-:W-:Y:S01]  /*2fc0*/  BSSY.RECONVERGENT B0, `(.L_x_44) ;  /* 0x0000032000007945 */ /* 0x000fe20003800200 */
[----:B------:R-:W-:-:S03]  /*2fd0*/  IMAD R49, R18, 0x3, RZ ;  /* 0x0000000312317824 */ /* 0x000fc600078e02ff */
[C---:B------:R-:W-:Y:S02]  /*2fe0*/  ISETP.NE.AND P0, PT, R47.reuse, -0x1, PT ;  /* 0xffffffff2f00780c */ /* 0x040fe40003f05270 */
[----:B------:R-:W3:Y:S01]  /*2ff0*/  LDC.64 R20, c[0x3][0x70] ;  /* 0x00c01c00ff147b82 */ /* 0x000ee20000000a00 */
[----:B------:R-:W-:-:S07]  /*3000*/  IADD3 R22, PT, PT, -R47, -0x2, RZ ;  /* 0xfffffffe2f167810 */ /* 0x000fce0007ffe1ff */
[----:B------:R-:W4:Y:S01]  /*3010*/  LDC.64 R10, c[0x3][0x78] ;  /* 0x00c01e00ff0a7b82 */ /* 0x000f220000000a00 */
[----:B-1----:R-:W-:-:S07]  /*3020*/  DSETP.GE.AND P2, PT, R30, UR6, PT ;  /* 0x000000061e007e2a */ /* 0x002fce000bf46000 */
[----:B0-----:R-:W0:Y:S01]  /*3030*/  LDC.64 R4, c[0x3][0xa0] ;  /* 0x00c02800ff047b82 */ /* 0x001e220000000a00 */
[----:B--2---:R-:W-:-:S05]  /*3040*/  IMAD.WIDE R8, R18, 0x8, R8 ;  /* 0x0000000812087825 */ /* 0x004fca00078e0208 */
[----:B------:R1:W-:Y:S01]  /*3050*/  STG.E.64 desc[UR12][R8.64], R30 ;  /* 0x0000001e08007986 */ /* 0x0003e2000c101b0c */
[----:B------:R-:W-:Y:S01]  /*3060*/  @P2 SEL R47, R22, R47, P0 ;  /* 0x0000002f162f2207 */ /* 0x000fe20000000000 */
[----:B------:R-:W2:Y:S01]  /*3070*/  LDC.64 R6, c[0x3][0xc0] ;  /* 0x00c03000ff067b82 */ /* 0x000ea20000000a00 */
[----:B---3--:R-:W-:Y:S01]  /*3080*/  IMAD.WIDE R44, R18, 0x4, R20 ;  /* 0x00000004122c7825 */ /* 0x008fe200078e0214 */
[----:B------:R-:W-:-:S04]  /*3090*/  ISETP.GE.AND P0, PT, R19, 0x1, PT ;  /* 0x000000011300780c */ /* 0x000fc80003f06270 */
[----:B------:R1:W-:Y:S01]  /*30a0*/  STG.E desc[UR12][R44.64], R19 ;  /* 0x000000132c007986 */ /* 0x0003e2000c10190c */
[C---:B----4-:R-:W-:Y:S01]  /*30b0*/  IMAD.WIDE R10, R49.reuse, 0x8, R10 ;  /* 0x00000008310a7825 */ /* 0x050fe200078e020a */
[----:B------:R-:W3:Y:S04]  /*30c0*/  LDC.64 R20, c[0x3][0x90] ;  /* 0x00c02400ff147b82 */ /* 0x000ee80000000a00 */
[----:B------:R1:W-:Y:S01]  /*30d0*/  STG.E.64 desc[UR12][R10.64], R28 ;  /* 0x0000001c0a007986 */ /* 0x0003e2000c101b0c */
[----:B0-----:R-:W-:-:S03]  /*30e0*/  IMAD.WIDE R4, R49, 0x8, R4 ;  /* 0x0000000831047825 */ /* 0x001fc600078e0204 */
[----:B------:R1:W-:Y:S04]  /*30f0*/  STG.E.64 desc[UR12][R10.64+0x8], R26 ;  /* 0x0000081a0a007986 */ /* 0x0003e8000c101b0c */
[----:B------:R1:W-:Y:S01]  /*3100*/  STG.E.64 desc[UR12][R10.64+0x10], R24 ;  /* 0x000010180a007986 */ /* 0x0003e2000c101b0c */
[----:B--2---:R-:W-:-:S03]  /*3110*/  IMAD.WIDE R6, R18, 0x4, R6 ;  /* 0x0000000412067825 */ /* 0x004fc600078e0206 */
[----:B------:R1:W-:Y:S04]  /*3120*/  STG.E.64 desc[UR12][R4.64], R2 ;  /* 0x0000000204007986 */ /* 0x0003e8000c101b0c */
[----:B------:R1:W-:Y:S04]  /*3130*/  STG.E.64 desc[UR12][R4.64+0x8], R12 ;  /* 0x0000080c04007986 */ /* 0x0003e8000c101b0c */
[----:B------:R1:W-:Y:S04]  /*3140*/  STG.E.64 desc[UR12][R4.64+0x10], R14 ;  /* 0x0000100e04007986 */ /* 0x0003e8000c101b0c */
[----:B------:R1:W-:Y:S01]  /*3150*/  STG.E desc[UR12][R6.64], R47 ;  /* 0x0000002f06007986 */ /* 0x0003e2000c10190c */
[----:B---3--:R-:W-:Y:S05]  /*3160*/  @!P0 BRA `(.L_x_45) ;  /* 0x00000000005c8947 */ /* 0x008fea0003800000 */
[----:B-1----:R-:W2:Y:S01]  /*3170*/  LDL.128 R12, [R1] ;  /* 0x00000000010c7983 */ /* 0x002ea20000100c00 */
[----:B------:R-:W0:Y:S03]  /*3180*/  LDC.64 R2, c[0x3][0x80] ;  /* 0x00c02000ff027b82 */ /* 0x000e260000000a00 */
[----:B------:R-:W3:Y:S01]  /*3190*/  LDL.128 R4, [R1+0x10] ;  /* 0x0000100001047983 */ /* 0x000ee20000100c00 */
[----:B------:R-:W-:Y:S01]  /*31a0*/  ISETP.NE.AND P0, PT, R19, 0x1, PT ;  /* 0x000000011300780c */ /* 0x000fe20003f05270 */
[----:B0-----:R-:W-:-:S03]  /*31b0*/  IMAD.WIDE R8, R49, 0x8, R2 ;  /* 0x0000000831087825 */ /* 0x001fc600078e0202 */
[----:B------:R-:W0:Y:S02]  /*31c0*/  LDC.64 R2, c[0x3][0x88] ;  /* 0x00c02200ff027b82 */ /* 0x000e240000000a00 */
[----:B--2---:R2:W-:Y:S04]  /*31d0*/  STG.E.64 desc[UR12][R8.64], R12 ;  /* 0x0000000c08007986 */ /* 0x0045e8000c101b0c */
[----:B------:R2:W-:Y:S04]  /*31e0*/  STG.E.64 desc[UR12][R8.64+0x8], R14 ;  /* 0x0000080e08007986 */ /* 0x0005e8000c101b0c */
[----:B---3--:R2:W-:Y:S01]  /*31f0*/  STG.E.64 desc[UR12][R8.64+0x10], R4 ;  /* 0x0000100408007986 */ /* 0x0085e2000c101b0c */
[----:B0-----:R-:W-:Y:S05]  /*3200*/  @!P0 BRA `(.L_x_45) ;  /* 0x0000000000348947 */ /* 0x001fea0003800000 */
[----:B--2---:R-:W2:Y:S01]  /*3210*/  LDL.128 R8, [R1+0x20] ;  /* 0x0000200001087983 */ /* 0x004ea20000100c00 */
[----:B------:R-:W-:Y:S01]  /*3220*/  IMAD.WIDE R2, R49, 0x8, R2 ;  /* 0x0000000831027825 */ /* 0x000fe200078e0202 */
[----:B------:R-:W-:-:S04]  /*3230*/  ISETP.GE.U32.AND P0, PT, R19, 0x3, PT ;  /* 0x000000031300780c */ /* 0x000fc80003f06070 */
[----:B------:R0:W-:Y:S04]  /*3240*/  STG.E.64 desc[UR12][R2.64], R6 ;  /* 0x0000000602007986 */ /* 0x0001e8000c101b0c */
[----:B--2---:R0:W-:Y:S04]  /*3250*/  STG.E.64 desc[UR12][R2.64+0x8], R8 ;  /* 0x0000080802007986 */ /* 0x0041e8000c101b0c */
[----:B------:R0:W-:Y:S01]  /*3260*/  STG.E.64 desc[UR12][R2.64+0x10], R10 ;  /* 0x0000100a02007986 */ /* 0x0001e2000c101b0c */
[----:B------:R-:W-:Y:S05]  /*3270*/  @!P0 BRA `(.L_x_45) ;  /* 0x0000000000188947 */ /* 0x000fea0003800000 */
[----:B0-----:R-:W2:Y:S04]  /*3280*/  LDL.128 R8, [R1+0x30] ;  /* 0x0000300001087983 */ /* 0x001ea80000100c00 */
[----:B------:R-:W3:Y:S01]  /*3290*/  LDL.64 R2, [R1+0x40] ;  /* 0x0000400001027983 */ /* 0x000ee20000100a00 */
[----:B------:R-:W-:-:S05]  /*32a0*/  IMAD.WIDE R4, R49, 0x8, R20 ;  /* 0x0000000831047825 */ /* 0x000fca00078e0214 */
[----:B--2---:R4:W-:Y:S04]  /*32b0*/  STG.E.64 desc[UR12][R4.64], R8 ;  /* 0x0000000804007986 */ /* 0x0049e8000c101b0c */
[----:B------:R4:W-:Y:S04]  /*32c0*/  STG.E.64 desc[UR12][R4.64+0x8], R10 ;  /* 0x0000080a04007986 */ /* 0x0009e8000c101b0c */
[----:B---3--:R4:W-:Y:S02]  /*32d0*/  STG.E.64 desc[UR12][R4.64+0x10], R2 ;  /* 0x0000100204007986 */ /* 0x0089e4000c101b0c */
.L_x_45:
[----:B------:R-:W-:Y:S05]  /*32e0*/  BSYNC.RECONVERGENT B0 ;  /* 0x0000000000007941 */ /* 0x000fea0003800200 */
.L_x_44:
[----:B------:R-:W-:Y:S05]  /*32f0*/  @!P1 BRA `(.L_x_46) ;  /* 0xffffffd400649947 */ /* 0x000fea000383ffff */
[----:B------:R-:W-:Y:S05]  /*3300*/  EXIT ;  /* 0x000000000000794d */ /* 0x000fea0003800000 */
        .weak           $__internal_0_$__cuda_sm20_dblrcp_rn_slowpath_v3
        .type           $__internal_0_$__cuda_sm20_dblrcp_rn_slowpath_v3,@function
        .size           $__internal_0_$__cuda_sm20_dblrcp_rn_slowpath_v3,($__internal_1_$__cuda_sm20_div_rn_f64_full - $__internal_0_$__cuda_sm20_dblrcp_rn_slowpath_v3)
$__internal_0_$__cuda_sm20_dblrcp_rn_slowpath_v3:
[----:B------:R-:W-:Y:S01]  /*3310*/  DSETP.GTU.AND P0, PT, |R78|, +INF , PT ;  /* 0x7ff000004e00742a */ /* 0x000fe20003f0c200 */
[----:B------:R-:W-:-:S13]  /*3320*/  BSSY.RECONVERGENT B3, `(.L_x_47) ;  /* 0x0000022000037945 */ /* 0x000fda0003800200 */
[----:B------:R-:W-:Y:S05]  /*3330*/  @P0 BRA `(.L_x_48) ;  /* 0x0000000000780947 */ /* 0x000fea0003800000 */
[----:B------:R-:W-:-:S04]  /*3340*/  LOP3.LUT R5, R79, 0x7fffffff, RZ, 0xc0, !PT ;  /* 0x7fffffff4f057812 */ /* 0x000fc800078ec0ff */
[----:B------:R-:W-:-:S04]  /*3350*/  IADD3 R7, PT, PT, R5, -0x1, RZ ;  /* 0xffffffff05077810 */ /* 0x000fc80007ffe0ff */
[----:B------:R-:W-:-:S13]  /*3360*/  ISETP.GE.U32.AND P0, PT, R7, 0x7fefffff, PT ;  /* 0x7fefffff0700780c */ /* 0x000fda0003f06070 */
[----:B------:R-:W-:Y:S01]  /*3370*/  @P0 LOP3.LUT R77, R79, 0x7ff00000, RZ, 0x3c, !PT ;  /* 0x7ff000004f4d0812 */ /* 0x000fe200078e3cff */
[----:B------:R-:W-:Y:S01]  /*3380*/  @P0 IMAD.MOV.U32 R76, RZ, RZ, RZ ;  /* 0x000000ffff4c0224 */ /* 0x000fe200078e00ff */
[----:B------:R-:W-:Y:S06]  /*3390*/  @P0 BRA `(.L_x_49) ;  /* 0x0000000000680947 */ /* 0x000fec0003800000 */
[----:B------:R-:W-:-:S13]  /*33a0*/  ISETP.GE.U32.AND P0, PT, R5, 0x1000001, PT ;  /* 0x010000010500780c */ /* 0x000fda0003f06070 */
[----:B------:R-:W-:Y:S05]  /*33b0*/  @!P0 BRA `(.L_x_50) ;  /* 0x0000000000348947 */ /* 0x000fea0003800000 */
[----:B------:R-:W-:Y:S01]  /*33c0*/  IADD3 R77, PT, PT, R79, -0x3fe00000, RZ ;  /* 0xc02000004f4d7810 */ /* 0x000fe20007ffe0ff */
[----:B------:R-:W-:-:S03]  /*33d0*/  IMAD.MOV.U32 R76, RZ, RZ, R78 ;  /* 0x000000ffff4c7224 */ /* 0x000fc600078e004e */
[----:B------:R-:W0:Y:S03]  /*33e0*/  MUFU.RCP64H R7, R77 ;  /* 0x0000004d00077308 */ /* 0x000e260000001800 */
[----:B0-----:R-:W-:-:S08]  /*33f0*/  DFMA R80, -R76, R6, 1 ;  /* 0x3ff000004c50742b */ /* 0x001fd00000000106 */
[----:B------:R-:W-:-:S08]  /*3400*/  DFMA R80, R80, R80, R80 ;  /* 0x000000505050722b */ /* 0x000fd00000000050 */
[----:B------:R-:W-:-:S08]  /*3410*/  DFMA R80, R6, R80, R6 ;  /* 0x000000500650722b */ /* 0x000fd00000000006 */
[----:B------:R-:W-:-:S08]  /*3420*/  DFMA R6, -R76, R80, 1 ;  /* 0x3ff000004c06742b */ /* 0x000fd00000000150 */
[----:B------:R-:W-:-:S08]  /*3430*/  DFMA R6, R80, R6, R80 ;  /* 0x000000065006722b */ /* 0x000fd00000000050 */
[----:B------:R-:W-:-:S08]  /*3440*/  DMUL R6, R6, 2.2250738585072013831e-308 ;  /* 0x0010000006067828 */ /* 0x000fd00000000000 */
[----:B------:R-:W-:-:S08]  /*3450*/  DFMA R78, -R78, R6, 1 ;  /* 0x3ff000004e4e742b */ /* 0x000fd00000000106 */
[----:B------:R-:W-:-:S08]  /*3460*/  DFMA R78, R78, R78, R78 ;  /* 0x0000004e4e4e722b */ /* 0x000fd0000000004e */
[----:B------:R-:W-:Y:S01]  /*3470*/  DFMA R76, R6, R78, R6 ;  /* 0x0000004e064c722b */ /* 0x000fe20000000006 */
[----:B------:R-:W-:Y:S10]  /*3480*/  BRA `(.L_x_49) ;  /* 0x00000000002c7947 */ /* 0x000ff40003800000 */
.L_x_50:
[----:B------:R-:W-:-:S06]  /*3490*/  DMUL R78, R78, 8.11296384146066816958e+31 ;  /* 0x469000004e4e7828 */ /* 0x000fcc0000000000 */
[----:B------:R-:W0:Y:S02]  /*34a0*/  MUFU.RCP64H R7, R79 ;  /* 0x0000004f00077308 */ /* 0x000e240000001800 */
[----:B0-----:R-:W-:-:S08]  /*34b0*/  DFMA R76, -R78, R6, 1 ;  /* 0x3ff000004e4c742b */ /* 0x001fd00000000106 */
[----:B------:R-:W-:-:S08]  /*34c0*/  DFMA R76, R76, R76, R76 ;  /* 0x0000004c4c4c722b */ /* 0x000fd0000000004c */
[----:B------:R-:W-:-:S08]  /*34d0*/  DFMA R76, R6, R76, R6 ;  /* 0x0000004c064c722b */ /* 0x000fd00000000006 */
[----:B------:R-:W-:-:S08]  /*34e0*/  DFMA R6, -R78, R76, 1 ;  /* 0x3ff000004e06742b */ /* 0x000fd0000000014c */
[----:B------:R-:W-:-:S08]  /*34f0*/  DFMA R6, R76, R6, R76 ;  /* 0x000000064c06722b */ /* 0x000fd0000000004c */
[----:B------:R-:W-:Y:S01]  /*3500*/  DMUL R76, R6, 8.11296384146066816958e+31 ;  /* 0x46900000064c7828 */ /* 0x000fe20000000000 */
[----:B------:R-:W-:Y:S10]  /*3510*/  BRA `(.L_x_49) ;  /* 0x0000000000087947 */ /* 0x000ff40003800000 */
.L_x_48:
[----:B------:R-:W-:Y:S02]  /*3520*/  LOP3.LUT R77, R79, 0x80000, RZ, 0xfc, !PT ;  /* 0x000800004f4d7812 */ /* 0x000fe400078efcff */
[----:B------:R-:W-:-:S07]  /*3530*/  MOV R76, R78 ;  /* 0x0000004e004c7202 */ /* 0x000fce0000000f00 */
.L_x_49:
[----:B------:R-:W-:Y:S05]  /*3540*/  BSYNC.RECONVERGENT B3 ;  /* 0x0000000000037941 */ /* 0x000fea0003800200 */
.L_x_47:
[----:B------:R-:W-:Y:S01]  /*3550*/  MOV R5, 0x0 ;  /* 0x0000000000057802 */ /* 0x000fe20000000f00 */
[----:B------:R-:W-:-:S03]  /*3560*/  IMAD.MOV.U32 R6, RZ, RZ, R76 ;  /* 0x000000ffff067224 */ /* 0x000fc600078e004c */
[----:B------:R-:W-:Y:S05]  /*3570*/  RET.REL.NODEC R4 `(_Z25BlockedTracingKernelOfRK4ddddii) ;  /* 0xffffffc804a07950 */ /* 0x000fea0003c3ffff */
        .weak           $__internal_1_$__cuda_sm20_div_rn_f64_full
        .type           $__internal_1_$__cuda_sm20_div_rn_f64_full,@function
        .size           $__internal_1_$__cuda_sm20_div_rn_f64_full,(.L_x_58 - $__internal_1_$__cuda_sm20_div_rn_f64_full)
$__internal_1_$__cuda_sm20_div_rn_f64_full:
[C---:B------:R-:W-:Y:S01]  /*3580*/  FSETP.GEU.AND P0, PT, |R3|.reuse, 1.469367938527859385e-39, PT ;  /* 0x001000000300780b */ /* 0x040fe20003f0e200 */
[----:B------:R-:W-:Y:S01]  /*3590*/  IMAD.MOV.U32 R54, RZ, RZ, 0x1ca00000 ;  /* 0x1ca00000ff367424 */ /* 0x000fe200078e00ff */
[----:B------:R-:W-:Y:S01]  /*35a0*/  LOP3.LUT R14, R3, 0x800fffff, RZ, 0xc0, !PT ;  /* 0x800fffff030e7812 */ /* 0x000fe200078ec0ff */
[----:B------:R-:W-:Y:S01]  /*35b0*/  BSSY.RECONVERGENT B3, `(.L_x_51) ;  /* 0x0000055000037945 */ /* 0x000fe20003800200 */
[C---:B------:R-:W-:Y:S02]  /*35c0*/  FSETP.GEU.AND P4, PT, |R45|.reuse, 1.469367938527859385e-39, PT ;  /* 0x001000002d00780b */ /* 0x040fe40003f8e200 */
[----:B------:R-:W-:Y:S01]  /*35d0*/  LOP3.LUT R15, R14, 0x3ff00000, RZ, 0xfc, !PT ;  /* 0x3ff000000e0f7812 */ /* 0x000fe200078efcff */
[----:B------:R-:W-:Y:S01]  /*35e0*/  IMAD.MOV.U32 R14, RZ, RZ, R2 ;  /* 0x000000ffff0e7224 */ /* 0x000fe200078e0002 */
[----:B------:R-:W-:Y:S02]  /*35f0*/  MOV R46, 0x1 ;  /* 0x00000001002e7802 */ /* 0x000fe40000000f00 */
[----:B------:R-:W-:-:S02]  /*3600*/  LOP3.LUT R56, R45, 0x7ff00000, RZ, 0xc0, !PT ;  /* 0x7ff000002d387812 */ /* 0x000fc400078ec0ff */
[C---:B------:R-:W-:Y:S01]  /*3610*/  LOP3.LUT R55, R3.reuse, 0x7ff00000, RZ, 0xc0, !PT ;  /* 0x7ff0000003377812 */ /* 0x040fe200078ec0ff */
[----:B------:R-:W-:Y:S01]  /*3620*/  @!P0 DMUL R14, R2, 8.98846567431157953865e+307 ;  /* 0x7fe00000020e8828 */ /* 0x000fe20000000000 */
[----:B------:R-:W-:Y:S02]  /*3630*/  MOV R22, R56 ;  /* 0x0000003800167202 */ /* 0x000fe40000000f00 */
[C---:B------:R-:W-:Y:S02]  /*3640*/  ISETP.GE.U32.AND P3, PT, R56.reuse, R55, PT ;  /* 0x000000373800720c */ /* 0x040fe40003f66070 */
[----:B------:R-:W-:Y:S01]  /*3650*/  @!P4 LOP3.LUT R13, R3, 0x7ff00000, RZ, 0xc0, !PT ;  /* 0x7ff00000030dc812 */ /* 0x000fe200078ec0ff */
[----:B------:R-:W0:Y:S03]  /*3660*/  MUFU.RCP64H R47, R15 ;  /* 0x0000000f002f7308 */ /* 0x000e260000001800 */
[----:B------:R-:W-:-:S04]  /*3670*/  @!P4 ISETP.GE.U32.AND P5, PT, R56, R13, PT ;  /* 0x0000000d3800c20c */ /* 0x000fc80003fa6070 */
[----:B------:R-:W-:-:S04]  /*3680*/  @!P4 SEL R13, R54, 0x63400000, !P5 ;  /* 0x63400000360dc807 */ /* 0x000fc80006800000 */
[----:B------:R-:W-:Y:S01]  /*3690*/  @!P4 LOP3.LUT R13, R13, 0x80000000, R45, 0xf8, !PT ;  /* 0x800000000d0dc812 */ /* 0x000fe200078ef82d */
[----:B0-----:R-:W-:-:S08]  /*36a0*/  DFMA R48, R46, -R14, 1 ;  /* 0x3ff000002e30742b */ /* 0x001fd0000000080e */
[----:B------:R-:W-:-:S08]  /*36b0*/  DFMA R48, R48, R48, R48 ;  /* 0x000000303030722b */ /* 0x000fd00000000030 */
[----:B------:R-:W-:Y:S01]  /*36c0*/  DFMA R50, R46, R48, R46 ;  /* 0x000000302e32722b */ /* 0x000fe2000000002e */
[----:B------:R-:W-:Y:S01]  /*36d0*/  SEL R47, R54, 0x63400000, !P3 ;  /* 0x63400000362f7807 */ /* 0x000fe20005800000 */
[----:B------:R-:W-:Y:S01]  /*36e0*/  @!P4 IMAD.MOV.U32 R48, RZ, RZ, RZ ;  /* 0x000000ffff30c224 */ /* 0x000fe200078e00ff */
[----:B------:R-:W-:Y:S01]  /*36f0*/  @!P4 LOP3.LUT R49, R13, 0x100000, RZ, 0xfc, !PT ;  /* 0x001000000d31c812 */ /* 0x000fe200078efcff */
[----:B------:R-:W-:Y:S01]  /*3700*/  IMAD.MOV.U32 R13, RZ, RZ, R55 ;  /* 0x000000ffff0d7224 */ /* 0x000fe200078e0037 */
[----:B------:R-:W-:Y:S02]  /*3710*/  LOP3.LUT R47, R47, 0x800fffff, R45, 0xf8, !PT ;  /* 0x800fffff2f2f7812 */ /* 0x000fe400078ef82d */
[----:B------:R-:W-:Y:S01]  /*3720*/  MOV R46, R44 ;  /* 0x0000002c002e7202 */ /* 0x000fe20000000f00 */
[----:B------:R-:W-:Y:S01]  /*3730*/  DFMA R52, R50, -R14, 1 ;  /* 0x3ff000003234742b */ /* 0x000fe2000000080e */
[----:B------:R-:W-:-:S04]  /*3740*/  @!P0 LOP3.LUT R13, R15, 0x7ff00000, RZ, 0xc0, !PT ;  /* 0x7ff000000f0d8812 */ /* 0x000fc800078ec0ff */
[----:B------:R-:W-:Y:S01]  /*3750*/  @!P4 DFMA R46, R46, 2, -R48 ;  /* 0x400000002e2ec82b */ /* 0x000fe20000000830 */
[----:B------:R-:W-:Y:S02]  /*3760*/  VIADD R57, R13, 0xffffffff ;  /* 0xffffffff0d397836 */ /* 0x000fe40000000000 */
[----:B------:R-:W-:-:S07]  /*3770*/  DFMA R52, R50, R52, R50 ;  /* 0x000000343234722b */ /* 0x000fce0000000032 */
[----:B------:R-:W-:Y:S01]  /*3780*/  @!P4 LOP3.LUT R22, R47, 0x7ff00000, RZ, 0xc0, !PT ;  /* 0x7ff000002f16c812 */ /* 0x000fe200078ec0ff */
[----:B------:R-:W-:-:S03]  /*3790*/  DMUL R48, R52, R46 ;  /* 0x0000002e34307228 */ /* 0x000fc60000000000 */
[----:B------:R-:W-:-:S04]  /*37a0*/  IADD3 R55, PT, PT, R22, -0x1, RZ ;  /* 0xffffffff16377810 */ /* 0x000fc80007ffe0ff */
[----:B------:R-:W-:Y:S01]  /*37b0*/  ISETP.GT.U32.AND P0, PT, R55, 0x7feffffe, PT ;  /* 0x7feffffe3700780c */ /* 0x000fe20003f04070 */
[----:B------:R-:W-:-:S03]  /*37c0*/  DFMA R50, R48, -R14, R46 ;  /* 0x8000000e3032722b */ /* 0x000fc6000000002e */
[----:B------:R-:W-:-:S05]  /*37d0*/  ISETP.GT.U32.OR P0, PT, R57, 0x7feffffe, P0 ;  /* 0x7feffffe3900780c */ /* 0x000fca0000704470 */
[----:B------:R-:W-:-:S08]  /*37e0*/  DFMA R50, R52, R50, R48 ;  /* 0x000000323432722b */ /* 0x000fd00000000030 */
[----:B------:R-:W-:Y:S05]  /*37f0*/  @P0 BRA `(.L_x_52) ;  /* 0x00000000006c0947 */ /* 0x000fea0003800000 */
[----:B------:R-:W-:Y:S02]  /*3800*/  LOP3.LUT R45, R3, 0x7ff00000, RZ, 0xc0, !PT ;  /* 0x7ff00000032d7812 */ /* 0x000fe400078ec0ff */
[----:B------:R-:W-:Y:S02]  /*3810*/  MOV R44, RZ ;  /* 0x000000ff002c7202 */ /* 0x000fe40000000f00 */
[CC--:B------:R-:W-:Y:S02]  /*3820*/  VIADDMNMX R13, R56.reuse, -R45.reuse, 0xb9600000, !PT ;  /* 0xb9600000380d7446 */ /* 0x0c0fe4000780092d */
[----:B------:R-:W-:Y:S02]  /*3830*/  ISETP.GE.U32.AND P0, PT, R56, R45, PT ;  /* 0x0000002d3800720c */ /* 0x000fe40003f06070 */
[----:B------:R-:W-:Y:S02]  /*3840*/  VIMNMX R13, PT, PT, R13, 0x46a00000, PT ;  /* 0x46a000000d0d7848 */ /* 0x000fe40003fe0100 */
[----:B------:R-:W-:-:S04]  /*3850*/  SEL R22, R54, 0x63400000, !P0 ;  /* 0x6340000036167807 */ /* 0x000fc80004000000 */
[----:B------:R-:W-:-:S05]  /*3860*/  IADD3 R22, PT, PT, -R22, R13, RZ ;  /* 0x0000000d16167210 */ /* 0x000fca0007ffe1ff */
[----:B------:R-:W-:-:S06]  /*3870*/  VIADD R45, R22, 0x7fe00000 ;  /* 0x7fe00000162d7836 */ /* 0x000fcc0000000000 */
[----:B------:R-:W-:-:S10]  /*3880*/  DMUL R48, R50, R44 ;  /* 0x0000002c32307228 */ /* 0x000fd40000000000 */
[----:B------:R-:W-:-:S13]  /*3890*/  FSETP.GTU.AND P0, PT, |R49|, 1.469367938527859385e-39, PT ;  /* 0x001000003100780b */ /* 0x000fda0003f0c200 */
[----:B------:R-:W-:Y:S05]  /*38a0*/  @P0 BRA `(.L_x_53) ;  /* 0x0000000000940947 */ /* 0x000fea0003800000 */
[----:B------:R-:W-:Y:S01]  /*38b0*/  DFMA R14, R50, -R14, R46 ;  /* 0x8000000e320e722b */ /* 0x000fe2000000002e */
[----:B------:R-:W-:-:S09]  /*38c0*/  IMAD.MOV.U32 R44, RZ, RZ, RZ ;  /* 0x000000ffff2c7224 */ /* 0x000fd200078e00ff */
[C---:B------:R-:W-:Y:S02]  /*38d0*/  FSETP.NEU.AND P0, PT, R15.reuse, RZ, PT ;  /* 0x000000ff0f00720b */ /* 0x040fe40003f0d000 */
[----:B------:R-:W-:-:S04]  /*38e0*/  LOP3.LUT R13, R15, 0x80000000, R3, 0x48, !PT ;  /* 0x800000000f0d7812 */ /* 0x000fc800078e4803 */
[----:B------:R-:W-:-:S07]  /*38f0*/  LOP3.LUT R45, R13, R45, RZ, 0xfc, !PT ;  /* 0x0000002d0d2d7212 */ /* 0x000fce00078efcff */
[----:B------:R-:W-:Y:S05]  /*3900*/  @!P0 BRA `(.L_x_53) ;  /* 0x00000000007c8947 */ /* 0x000fea0003800000 */
[----:B------:R-:W-:Y:S01]  /*3910*/  IADD3 R3, PT, PT, -R22, RZ, RZ ;  /* 0x000000ff16037210 */ /* 0x000fe20007ffe1ff */
[----:B------:R-:W-:Y:S01]  /*3920*/  IMAD.MOV.U32 R2, RZ, RZ, RZ ;  /* 0x000000ffff027224 */ /* 0x000fe200078e00ff */
[----:B------:R-:W-:-:S05]  /*3930*/  DMUL.RP R44, R50, R44 ;  /* 0x0000002c322c7228 */ /* 0x000fca0000008000 */
[----:B------:R-:W-:-:S05]  /*3940*/  DFMA R2, R48, -R2, R50 ;  /* 0x800000023002722b */ /* 0x000fca0000000032 */
[----:B------:R-:W-:Y:S02]  /*3950*/  LOP3.LUT R13, R45, R13, RZ, 0x3c, !PT ;  /* 0x0000000d2d0d7212 */ /* 0x000fe400078e3cff */
[----:B------:R-:W-:-:S04]  /*3960*/  IADD3 R2, PT, PT, -R22, -0x43300000, RZ ;  /* 0xbcd0000016027810 */ /* 0x000fc80007ffe1ff */
[----:B------:R-:W-:-:S04]  /*3970*/  FSETP.NEU.AND P0, PT, |R3|, R2, PT ;  /* 0x000000020300720b */ /* 0x000fc80003f0d200 */
[----:B------:R-:W-:Y:S02]  /*3980*/  FSEL R48, R44, R48, !P0 ;  /* 0x000000302c307208 */ /* 0x000fe40004000000 */
[----:B------:R-:W-:Y:S01]  /*3990*/  FSEL R49, R13, R49, !P0 ;  /* 0x000000310d317208 */ /* 0x000fe20004000000 */
[----:B------:R-:W-:Y:S06]  /*39a0*/  BRA `(.L_x_53) ;  /* 0x0000000000547947 */ /* 0x000fec0003800000 */
.L_x_52:
[----:B------:R-:W-:-:S14]  /*39b0*/  DSETP.NAN.AND P0, PT, R44, R44, PT ;  /* 0x0000002c2c00722a */ /* 0x000fdc0003f08000 */
[----:B------:R-:W-:Y:S05]  /*39c0*/  @P0 BRA `(.L_x_54) ;  /* 0x0000000000440947 */ /* 0x000fea0003800000 */
[----:B------:R-:W-:-:S14]  /*39d0*/  DSETP.NAN.AND P0, PT, R2, R2, PT ;  /* 0x000000020200722a */ /* 0x000fdc0003f08000 */
[----:B------:R-:W-:Y:S05]  /*39e0*/  @P0 BRA `(.L_x_55) ;  /* 0x0000000000300947 */ /* 0x000fea0003800000 */
[----:B------:R-:W-:Y:S01]  /*39f0*/  ISETP.NE.AND P0, PT, R22, R13, PT ;  /* 0x0000000d1600720c */ /* 0x000fe20003f05270 */
[----:B------:R-:W-:Y:S01]  /*3a00*/  IMAD.MOV.U32 R49, RZ, RZ, -0x80000 ;  /* 0xfff80000ff317424 */ /* 0x000fe200078e00ff */
[----:B------:R-:W-:-:S11]  /*3a10*/  MOV R48, 0x0 ;  /* 0x0000000000307802 */ /* 0x000fd60000000f00 */
[----:B------:R-:W-:Y:S05]  /*3a20*/  @!P0 BRA `(.L_x_53) ;  /* 0x0000000000348947 */ /* 0x000fea0003800000 */
[----:B------:R-:W-:Y:S02]  /*3a30*/  ISETP.NE.AND P0, PT, R22, 0x7ff00000, PT ;  /* 0x7ff000001600780c */ /* 0x000fe40003f05270 */
[----:B------:R-:W-:Y:S02]  /*3a40*/  LOP3.LUT R49, R45, 0x80000000, R3, 0x48, !PT ;  /* 0x800000002d317812 */ /* 0x000fe400078e4803 */
[----:B------:R-:W-:-:S13]  /*3a50*/  ISETP.EQ.OR P0, PT, R13, RZ, !P0 ;  /* 0x000000ff0d00720c */ /* 0x000fda0004702670 */
[----:B------:R-:W-:Y:S02]  /*3a60*/  @P0 LOP3.LUT R2, R49, 0x7ff00000, RZ, 0xfc, !PT ;  /* 0x7ff0000031020812 */ /* 0x000fe400078efcff */
[----:B------:R-:W-:Y:S01]  /*3a70*/  @!P0 MOV R48, RZ ;  /* 0x000000ff00308202 */ /* 0x000fe20000000f00 */
[----:B------:R-:W-:Y:S01]  /*3a80*/  @P0 IMAD.MOV.U32 R48, RZ, RZ, RZ ;  /* 0x000000ffff300224 */ /* 0x000fe200078e00ff */
[----:B------:R-:W-:Y:S01]  /*3a90*/  @P0 MOV R49, R2 ;  /* 0x0000000200310202 */ /* 0x000fe20000000f00 */
[----:B------:R-:W-:Y:S06]  /*3aa0*/  BRA `(.L_x_53) ;  /* 0x0000000000147947 */ /* 0x000fec0003800000 */
.L_x_55:
[----:B------:R-:W-:Y:S01]  /*3ab0*/  LOP3.LUT R49, R3, 0x80000, RZ, 0xfc, !PT ;  /* 0x0008000003317812 */ /* 0x000fe200078efcff */
[----:B------:R-:W-:Y:S01]  /*3ac0*/  IMAD.MOV.U32 R48, RZ, RZ, R2 ;  /* 0x000000ffff307224 */ /* 0x000fe200078e0002 */
[----:B------:R-:W-:Y:S06]  /*3ad0*/  BRA `(.L_x_53) ;  /* 0x0000000000087947 */ /* 0x000fec0003800000 */
.L_x_54:
[----:B------:R-:W-:Y:S02]  /*3ae0*/  LOP3.LUT R49, R45, 0x80000, RZ, 0xfc, !PT ;  /* 0x000800002d317812 */ /* 0x000fe400078efcff */
[----:B------:R-:W-:-:S07]  /*3af0*/  MOV R48, R44 ;  /* 0x0000002c00307202 */ /* 0x000fce0000000f00 */
.L_x_53:
[----:B------:R-:W-:Y:S05]  /*3b00*/  BSYNC.RECONVERGENT B3 ;  /* 0x0000000000037941 */ /* 0x000fea0003800200 */
.L_x_51:
[----:B------:R-:W-:Y:S02]  /*3b10*/  HFMA2 R3, -RZ, RZ, 0, 0 ;  /* 0x00000000ff037431 */ /* 0x000fe400000001ff */
[----:B------:R-:W-:Y:S01]  /*3b20*/  IMAD.MOV.U32 R2, RZ, RZ, R20 ;  /* 0x000000ffff027224 */ /* 0x000fe200078e0014 */
[----:B------:R-:W-:Y:S01]  /*3b30*/  MOV R89, R49 ;  /* 0x0000003100597202 */ /* 0x000fe20000000f00 */
[----:B------:R-:W-:Y:S02]  /*3b40*/  IMAD.MOV.U32 R88, RZ, RZ, R48 ;  /* 0x000000ffff587224 */ /* 0x000fe400078e0030 */
[----:B------:R-:W-:Y:S05]  /*3b50*/  RET.REL.NODEC R2 `(_Z25BlockedTracingKernelOfRK4ddddii) ;  /* 0xffffffc402287950 */ /* 0x000fea0003c3ffff */
.L_x_56:
[----:B------:R-:W-:-:S00]  /*3b60*/  BRA `(.L_x_56) ;  /* 0xfffffffc00fc7947 */ /* 0x000fc0000383ffff */
[----:B------:R-:W-:-:S00]  /*3b70*/  NOP ;  /* 0x0000000000007918 */ /* 0x000fc00000000000 */
        /* <DEDUP_REMOVED lines=8> */
.L_x_58:


//--------------------- .nv.shared._Z25BlockedTracingKernelOfRK4ddddii --------------------------
	.section	.nv.shared._Z25BlockedTracingKernelOfRK4ddddii,"aw",@nobits
	.sectionflags	@""
	.align	16
	.zero		1024


//--------------------- .nv.shared.reserved.0     --------------------------
	.section	.nv.shared.reserved.0,"aw",@nobits
	.weak		__nv_reservedSMEM_offset_0_alias
	.size		__nv_reservedSMEM_offset_0_alias, 0, 64
	.other		__nv_reservedSMEM_offset_0_alias,@"STO_CUDA_RESERVED_SHARED STV_DEFAULT"
__nv_reservedSMEM_offset_0_alias:
	.zero		0
	.zero		64


//--------------------- .nv.constant0._Z25BlockedTracingKernelOfRK4ddddii --------------------------
	.section	.nv.constant0._Z25BlockedTracingKernelOfRK4ddddii,"a",@progbits
	.sectionflags	@""
	.align	4
.nv.constant0._Z25BlockedTracingKernelOfRK4ddddii:
	.zero		936


//--------------------- SYMBOLS --------------------------

	.type		.nv.reservedSmem.offset0,@object
	.size		.nv.reservedSmem.offset0,0x4
	.type		.nv.reservedSmem.cap,@object
	.size		.nv.reservedSmem.cap,0x4
